//
// Generated by NVIDIA NVVM Compiler
//
// Compiler Build ID: CL-36424714
// Cuda compilation tools, release 13.0, V13.0.88
// Based on NVVM 20.0.0
//

.version 9.0
.target sm_100
.address_size 64

	// .globl	_Z13i8gemm128x128PKaS0_Piiiiii

.visible .entry _Z13i8gemm128x128PKaS0_Piiiiii(
	.param .u64 .ptr .align 1 _Z13i8gemm128x128PKaS0_Piiiiii_param_0,
	.param .u64 .ptr .align 1 _Z13i8gemm128x128PKaS0_Piiiiii_param_1,
	.param .u64 .ptr .align 1 _Z13i8gemm128x128PKaS0_Piiiiii_param_2,
	.param .u32 _Z13i8gemm128x128PKaS0_Piiiiii_param_3,
	.param .u32 _Z13i8gemm128x128PKaS0_Piiiiii_param_4,
	.param .u32 _Z13i8gemm128x128PKaS0_Piiiiii_param_5,
	.param .u32 _Z13i8gemm128x128PKaS0_Piiiiii_param_6,
	.param .u32 _Z13i8gemm128x128PKaS0_Piiiiii_param_7
)
{
	.reg .pred 	%p<6>;
	.reg .b32 	%r<672>;
	.reg .b64 	%rd<75>;

	ld.param.u64 	%rd16, [_Z13i8gemm128x128PKaS0_Piiiiii_param_0];
	ld.param.u64 	%rd17, [_Z13i8gemm128x128PKaS0_Piiiiii_param_1];
	ld.param.u32 	%r252, [_Z13i8gemm128x128PKaS0_Piiiiii_param_4];
	ld.param.u32 	%r253, [_Z13i8gemm128x128PKaS0_Piiiiii_param_5];
	ld.param.u32 	%r254, [_Z13i8gemm128x128PKaS0_Piiiiii_param_6];
	ld.param.u32 	%r255, [_Z13i8gemm128x128PKaS0_Piiiiii_param_7];
	cvta.to.global.u64 	%rd1, %rd17;
	cvta.to.global.u64 	%rd2, %rd16;
	mov.u32 	%r257, %tid.y;
	mov.u32 	%r258, %ntid.x;
	mov.u32 	%r259, %tid.x;
	mad.lo.s32 	%r260, %r257, %r258, %r259;
	cvt.u64.u32 	%rd18, %r260;
	mov.u32 	%r261, %ctaid.x;
	shl.b32 	%r262, %r261, 7;
	cvt.u64.u32 	%rd19, %r262;
	shr.u64 	%rd20, %rd18, 3;
	and.b64  	%rd21, %rd20, 524272;
	add.s64 	%rd3, %rd21, %rd19;
	mov.u32 	%r263, %ctaid.y;
	shl.b32 	%r264, %r263, 7;
	cvt.u64.u32 	%rd22, %r264;
	shr.u64 	%rd23, %rd18, 1;
	and.b64  	%rd24, %rd23, 48;
	or.b64  	%rd4, %rd24, %rd22;
	setp.lt.s32 	%p1, %r253, 1;
	mov.b32 	%r602, 0;
	mov.u32 	%r603, %r602;
	mov.u32 	%r604, %r602;
	mov.u32 	%r605, %r602;
	mov.u32 	%r606, %r602;
	mov.u32 	%r607, %r602;
	mov.u32 	%r608, %r602;
	mov.u32 	%r609, %r602;
	mov.u32 	%r610, %r602;
	mov.u32 	%r611, %r602;
	mov.u32 	%r612, %r602;
	mov.u32 	%r613, %r602;
	mov.u32 	%r614, %r602;
	mov.u32 	%r615, %r602;
	mov.u32 	%r616, %r602;
	mov.u32 	%r617, %r602;
	mov.u32 	%r618, %r602;
	mov.u32 	%r619, %r602;
	mov.u32 	%r620, %r602;
	mov.u32 	%r621, %r602;
	mov.u32 	%r622, %r602;
	mov.u32 	%r623, %r602;
	mov.u32 	%r624, %r602;
	mov.u32 	%r625, %r602;
	mov.u32 	%r626, %r602;
	mov.u32 	%r627, %r602;
	mov.u32 	%r628, %r602;
	mov.u32 	%r629, %r602;
	mov.u32 	%r630, %r602;
	mov.u32 	%r631, %r602;
	mov.u32 	%r632, %r602;
	mov.u32 	%r633, %r602;
	@%p1 bra 	$L__BB0_7;
	cvt.u64.u32 	%rd5, %r253;
	add.s32 	%r267, %r253, -1;
	shr.u32 	%r268, %r267, 4;
	add.s32 	%r1, %r268, 1;
	and.b32  	%r2, %r1, 3;
	setp.lt.u32 	%p2, %r253, 49;
	mov.b32 	%r633, 0;
	mov.u32 	%r632, %r633;
	mov.u32 	%r631, %r633;
	mov.u32 	%r630, %r633;
	mov.u32 	%r629, %r633;
	mov.u32 	%r628, %r633;
	mov.u32 	%r627, %r633;
	mov.u32 	%r626, %r633;
	mov.u32 	%r625, %r633;
	mov.u32 	%r624, %r633;
	mov.u32 	%r623, %r633;
	mov.u32 	%r622, %r633;
	mov.u32 	%r621, %r633;
	mov.u32 	%r620, %r633;
	mov.u32 	%r619, %r633;
	mov.u32 	%r618, %r633;
	mov.u32 	%r617, %r633;
	mov.u32 	%r616, %r633;
	mov.u32 	%r615, %r633;
	mov.u32 	%r614, %r633;
	mov.u32 	%r613, %r633;
	mov.u32 	%r612, %r633;
	mov.u32 	%r611, %r633;
	mov.u32 	%r610, %r633;
	mov.u32 	%r609, %r633;
	mov.u32 	%r608, %r633;
	mov.u32 	%r607, %r633;
	mov.u32 	%r606, %r633;
	mov.u32 	%r605, %r633;
	mov.u32 	%r604, %r633;
	mov.u32 	%r603, %r633;
	mov.u32 	%r602, %r633;
	mov.u32 	%r671, %r633;
	@%p2 bra 	$L__BB0_4;
	mul.lo.s32 	%r638, %r252, 48;
	shl.b32 	%r4, %r252, 6;
	shl.b32 	%r637, %r252, 5;
	shl.b32 	%r636, %r252, 4;
	add.s64 	%rd25, %rd3, 64;
	mul.lo.s64 	%rd6, %rd25, %rd5;
	and.b32  	%r270, %r1, 536870908;
	neg.s32 	%r634, %r270;
	mov.b32 	%r635, 0;
	mov.u64 	%rd74, %rd2;
	mov.u32 	%r633, %r635;
	mov.u32 	%r632, %r635;
	mov.u32 	%r631, %r635;
	mov.u32 	%r630, %r635;
	mov.u32 	%r629, %r635;
	mov.u32 	%r628, %r635;
	mov.u32 	%r627, %r635;
	mov.u32 	%r626, %r635;
	mov.u32 	%r625, %r635;
	mov.u32 	%r624, %r635;
	mov.u32 	%r623, %r635;
	mov.u32 	%r622, %r635;
	mov.u32 	%r621, %r635;
	mov.u32 	%r620, %r635;
	mov.u32 	%r619, %r635;
	mov.u32 	%r618, %r635;
	mov.u32 	%r617, %r635;
	mov.u32 	%r616, %r635;
	mov.u32 	%r615, %r635;
	mov.u32 	%r614, %r635;
	mov.u32 	%r613, %r635;
	mov.u32 	%r612, %r635;
	mov.u32 	%r611, %r635;
	mov.u32 	%r610, %r635;
	mov.u32 	%r609, %r635;
	mov.u32 	%r608, %r635;
	mov.u32 	%r607, %r635;
	mov.u32 	%r606, %r635;
	mov.u32 	%r605, %r635;
	mov.u32 	%r604, %r635;
	mov.u32 	%r603, %r635;
	mov.u32 	%r602, %r635;
	mov.u32 	%r671, %r635;
$L__BB0_3:
	mad.lo.s64 	%rd26, %rd3, %rd5, %rd74;
	wmma.load.a.sync.aligned.row.m16n16k16.global.s8 	{%r271, %r272}, [%rd26], %r253;
	add.s64 	%rd27, %rd74, %rd6;
	wmma.load.a.sync.aligned.row.m16n16k16.global.s8 	{%r273, %r274}, [%rd27], %r253;
	cvt.s64.s32 	%rd28, %r635;
	add.s64 	%rd29, %rd4, %rd28;
	add.s64 	%rd30, %rd1, %rd29;
	wmma.load.b.sync.aligned.row.m16n16k16.global.s8 	{%r275, %r276}, [%rd30], %r252;
	add.s64 	%rd31, %rd30, 64;
	wmma.load.b.sync.aligned.row.m16n16k16.global.s8 	{%r277, %r278}, [%rd31], %r252;
	wmma.mma.sync.aligned.row.row.m16n16k16.s32.s8.s8.s32 {%r279, %r280, %r281, %r282, %r283, %r284, %r285, %r286}, {%r271, %r272}, {%r275, %r276}, {%r602, %r603, %r604, %r605, %r606, %r607, %r608, %r609};
	wmma.mma.sync.aligned.row.row.m16n16k16.s32.s8.s8.s32 {%r287, %r288, %r289, %r290, %r291, %r292, %r293, %r294}, {%r271, %r272}, {%r277, %r278}, {%r610, %r611, %r612, %r613, %r614, %r615, %r616, %r617};
	wmma.mma.sync.aligned.row.row.m16n16k16.s32.s8.s8.s32 {%r295, %r296, %r297, %r298, %r299, %r300, %r301, %r302}, {%r273, %r274}, {%r275, %r276}, {%r618, %r619, %r620, %r621, %r622, %r623, %r624, %r625};
	wmma.mma.sync.aligned.row.row.m16n16k16.s32.s8.s8.s32 {%r303, %r304, %r305, %r306, %r307, %r308, %r309, %r310}, {%r273, %r274}, {%r277, %r278}, {%r626, %r627, %r628, %r629, %r630, %r631, %r632, %r633};
	add.s64 	%rd32, %rd26, 16;
	wmma.load.a.sync.aligned.row.m16n16k16.global.s8 	{%r311, %r312}, [%rd32], %r253;
	add.s64 	%rd33, %rd27, 16;
	wmma.load.a.sync.aligned.row.m16n16k16.global.s8 	{%r313, %r314}, [%rd33], %r253;
	cvt.s64.s32 	%rd34, %r636;
	add.s64 	%rd35, %rd4, %rd34;
	add.s64 	%rd36, %rd1, %rd35;
	wmma.load.b.sync.aligned.row.m16n16k16.global.s8 	{%r315, %r316}, [%rd36], %r252;
	add.s64 	%rd37, %rd36, 64;
	wmma.load.b.sync.aligned.row.m16n16k16.global.s8 	{%r317, %r318}, [%rd37], %r252;
	wmma.mma.sync.aligned.row.row.m16n16k16.s32.s8.s8.s32 {%r319, %r320, %r321, %r322, %r323, %r324, %r325, %r326}, {%r311, %r312}, {%r315, %r316}, {%r279, %r280, %r281, %r282, %r283, %r284, %r285, %r286};
	wmma.mma.sync.aligned.row.row.m16n16k16.s32.s8.s8.s32 {%r327, %r328, %r329, %r330, %r331, %r332, %r333, %r334}, {%r311, %r312}, {%r317, %r318}, {%r287, %r288, %r289, %r290, %r291, %r292, %r293, %r294};
	wmma.mma.sync.aligned.row.row.m16n16k16.s32.s8.s8.s32 {%r335, %r336, %r337, %r338, %r339, %r340, %r341, %r342}, {%r313, %r314}, {%r315, %r316}, {%r295, %r296, %r297, %r298, %r299, %r300, %r301, %r302};
	wmma.mma.sync.aligned.row.row.m16n16k16.s32.s8.s8.s32 {%r343, %r344, %r345, %r346, %r347, %r348, %r349, %r350}, {%r313, %r314}, {%r317, %r318}, {%r303, %r304, %r305, %r306, %r307, %r308, %r309, %r310};
	add.s64 	%rd38, %rd26, 32;
	wmma.load.a.sync.aligned.row.m16n16k16.global.s8 	{%r351, %r352}, [%rd38], %r253;
	add.s64 	%rd39, %rd27, 32;
	wmma.load.a.sync.aligned.row.m16n16k16.global.s8 	{%r353, %r354}, [%rd39], %r253;
	cvt.s64.s32 	%rd40, %r637;
	add.s64 	%rd41, %rd4, %rd40;
	add.s64 	%rd42, %rd1, %rd41;
	wmma.load.b.sync.aligned.row.m16n16k16.global.s8 	{%r355, %r356}, [%rd42], %r252;
	add.s64 	%rd43, %rd42, 64;
	wmma.load.b.sync.aligned.row.m16n16k16.global.s8 	{%r357, %r358}, [%rd43], %r252;
	wmma.mma.sync.aligned.row.row.m16n16k16.s32.s8.s8.s32 {%r359, %r360, %r361, %r362, %r363, %r364, %r365, %r366}, {%r351, %r352}, {%r355, %r356}, {%r319, %r320, %r321, %r322, %r323, %r324, %r325, %r326};
	wmma.mma.sync.aligned.row.row.m16n16k16.s32.s8.s8.s32 {%r367, %r368, %r369, %r370, %r371, %r372, %r373, %r374}, {%r351, %r352}, {%r357, %r358}, {%r327, %r328, %r329, %r330, %r331, %r332, %r333, %r334};
	wmma.mma.sync.aligned.row.row.m16n16k16.s32.s8.s8.s32 {%r375, %r376, %r377, %r378, %r379, %r380, %r381, %r382}, {%r353, %r354}, {%r355, %r356}, {%r335, %r336, %r337, %r338, %r339, %r340, %r341, %r342};
	wmma.mma.sync.aligned.row.row.m16n16k16.s32.s8.s8.s32 {%r383, %r384, %r385, %r386, %r387, %r388, %r389, %r390}, {%r353, %r354}, {%r357, %r358}, {%r343, %r344, %r345, %r346, %r347, %r348, %r349, %r350};
	add.s64 	%rd44, %rd26, 48;
	wmma.load.a.sync.aligned.row.m16n16k16.global.s8 	{%r391, %r392}, [%rd44], %r253;
	add.s64 	%rd45, %rd27, 48;
	wmma.load.a.sync.aligned.row.m16n16k16.global.s8 	{%r393, %r394}, [%rd45], %r253;
	cvt.s64.s32 	%rd46, %r638;
	add.s64 	%rd47, %rd4, %rd46;
	add.s64 	%rd48, %rd1, %rd47;
	wmma.load.b.sync.aligned.row.m16n16k16.global.s8 	{%r395, %r396}, [%rd48], %r252;
	add.s64 	%rd49, %rd48, 64;
	wmma.load.b.sync.aligned.row.m16n16k16.global.s8 	{%r397, %r398}, [%rd49], %r252;
	wmma.mma.sync.aligned.row.row.m16n16k16.s32.s8.s8.s32 {%r602, %r603, %r604, %r605, %r606, %r607, %r608, %r609}, {%r391, %r392}, {%r395, %r396}, {%r359, %r360, %r361, %r362, %r363, %r364, %r365, %r366};
	wmma.mma.sync.aligned.row.row.m16n16k16.s32.s8.s8.s32 {%r610, %r611, %r612, %r613, %r614, %r615, %r616, %r617}, {%r391, %r392}, {%r397, %r398}, {%r367, %r368, %r369, %r370, %r371, %r372, %r373, %r374};
	wmma.mma.sync.aligned.row.row.m16n16k16.s32.s8.s8.s32 {%r618, %r619, %r620, %r621, %r622, %r623, %r624, %r625}, {%r393, %r394}, {%r395, %r396}, {%r375, %r376, %r377, %r378, %r379, %r380, %r381, %r382};
	wmma.mma.sync.aligned.row.row.m16n16k16.s32.s8.s8.s32 {%r626, %r627, %r628, %r629, %r630, %r631, %r632, %r633}, {%r393, %r394}, {%r397, %r398}, {%r383, %r384, %r385, %r386, %r387, %r388, %r389, %r390};
	add.s32 	%r671, %r671, 64;
	add.s32 	%r638, %r638, %r4;
	add.s32 	%r637, %r637, %r4;
	add.s32 	%r636, %r636, %r4;
	add.s32 	%r635, %r635, %r4;
	add.s64 	%rd74, %rd74, 64;
	add.s32 	%r634, %r634, 4;
	setp.eq.s32 	%p3, %r634, 0;
	@%p3 bra 	$L__BB0_4;
	bra.uni 	$L__BB0_3;
$L__BB0_4:
	setp.eq.s32 	%p4, %r2, 0;
	@%p4 bra 	$L__BB0_7;
	mul.lo.s32 	%r569, %r671, %r252;
	shl.b32 	%r74, %r252, 4;
	add.s64 	%rd50, %rd3, 64;
	cvt.u64.u32 	%rd51, %r671;
	mad.lo.s64 	%rd52, %rd50, %rd5, %rd51;
	add.s64 	%rd73, %rd2, %rd52;
	mad.lo.s64 	%rd53, %rd3, %rd5, %rd51;
	add.s64 	%rd72, %rd2, %rd53;
	neg.s32 	%r568, %r2;
$L__BB0_6:
	.pragma "nounroll";
	wmma.load.a.sync.aligned.row.m16n16k16.global.s8 	{%r399, %r400}, [%rd72], %r253;
	wmma.load.a.sync.aligned.row.m16n16k16.global.s8 	{%r401, %r402}, [%rd73], %r253;
	cvt.s64.s32 	%rd54, %r569;
	add.s64 	%rd55, %rd4, %rd54;
	add.s64 	%rd56, %rd1, %rd55;
	wmma.load.b.sync.aligned.row.m16n16k16.global.s8 	{%r403, %r404}, [%rd56], %r252;
	add.s64 	%rd57, %rd56, 64;
	wmma.load.b.sync.aligned.row.m16n16k16.global.s8 	{%r405, %r406}, [%rd57], %r252;
	wmma.mma.sync.aligned.row.row.m16n16k16.s32.s8.s8.s32 {%r602, %r603, %r604, %r605, %r606, %r607, %r608, %r609}, {%r399, %r400}, {%r403, %r404}, {%r602, %r603, %r604, %r605, %r606, %r607, %r608, %r609};
	wmma.mma.sync.aligned.row.row.m16n16k16.s32.s8.s8.s32 {%r610, %r611, %r612, %r613, %r614, %r615, %r616, %r617}, {%r399, %r400}, {%r405, %r406}, {%r610, %r611, %r612, %r613, %r614, %r615, %r616, %r617};
	wmma.mma.sync.aligned.row.row.m16n16k16.s32.s8.s8.s32 {%r618, %r619, %r620, %r621, %r622, %r623, %r624, %r625}, {%r401, %r402}, {%r403, %r404}, {%r618, %r619, %r620, %r621, %r622, %r623, %r624, %r625};
	wmma.mma.sync.aligned.row.row.m16n16k16.s32.s8.s8.s32 {%r626, %r627, %r628, %r629, %r630, %r631, %r632, %r633}, {%r401, %r402}, {%r405, %r406}, {%r626, %r627, %r628, %r629, %r630, %r631, %r632, %r633};
	add.s32 	%r569, %r569, %r74;
	add.s64 	%rd73, %rd73, 16;
	add.s64 	%rd72, %rd72, 16;
	add.s32 	%r568, %r568, 1;
	setp.ne.s32 	%p5, %r568, 0;
	@%p5 bra 	$L__BB0_6;
$L__BB0_7:
	ld.param.u64 	%rd71, [_Z13i8gemm128x128PKaS0_Piiiiii_param_2];
	cvta.to.global.u64 	%rd58, %rd71;
	cvt.s64.s32 	%rd59, %r252;
	mul.lo.s64 	%rd60, %rd3, %rd59;
	add.s64 	%rd61, %rd4, %rd60;
	shl.b64 	%rd62, %rd61, 2;
	add.s64 	%rd63, %rd58, %rd62;
	wmma.load.c.sync.aligned.row.m16n16k16.global.s32 	{%r407, %r408, %r409, %r410, %r411, %r412, %r413, %r414}, [%rd63], %r252;
	mul.lo.s32 	%r415, %r602, %r254;
	mad.lo.s32 	%r416, %r407, %r255, %r415;
	mul.lo.s32 	%r417, %r603, %r254;
	mad.lo.s32 	%r418, %r408, %r255, %r417;
	mul.lo.s32 	%r419, %r604, %r254;
	mad.lo.s32 	%r420, %r409, %r255, %r419;
	mul.lo.s32 	%r421, %r605, %r254;
	mad.lo.s32 	%r422, %r410, %r255, %r421;
	mul.lo.s32 	%r423, %r606, %r254;
	mad.lo.s32 	%r424, %r411, %r255, %r423;
	mul.lo.s32 	%r425, %r607, %r254;
	mad.lo.s32 	%r426, %r412, %r255, %r425;
	mul.lo.s32 	%r427, %r608, %r254;
	mad.lo.s32 	%r428, %r413, %r255, %r427;
	mul.lo.s32 	%r429, %r609, %r254;
	mad.lo.s32 	%r430, %r414, %r255, %r429;
	wmma.store.d.sync.aligned.row.m16n16k16.global.s32 	[%rd63], {%r416, %r418, %r420, %r422, %r424, %r426, %r428, %r430}, %r252;
	add.s64 	%rd64, %rd63, 256;
	wmma.load.c.sync.aligned.row.m16n16k16.global.s32 	{%r431, %r432, %r433, %r434, %r435, %r436, %r437, %r438}, [%rd64], %r252;
	mul.lo.s32 	%r439, %r610, %r254;
	mad.lo.s32 	%r440, %r431, %r255, %r439;
	mul.lo.s32 	%r441, %r611, %r254;
	mad.lo.s32 	%r442, %r432, %r255, %r441;
	mul.lo.s32 	%r443, %r612, %r254;
	mad.lo.s32 	%r444, %r433, %r255, %r443;
	mul.lo.s32 	%r445, %r613, %r254;
	mad.lo.s32 	%r446, %r434, %r255, %r445;
	mul.lo.s32 	%r447, %r614, %r254;
	mad.lo.s32 	%r448, %r435, %r255, %r447;
	mul.lo.s32 	%r449, %r615, %r254;
	mad.lo.s32 	%r450, %r436, %r255, %r449;
	mul.lo.s32 	%r451, %r616, %r254;
	mad.lo.s32 	%r452, %r437, %r255, %r451;
	mul.lo.s32 	%r453, %r617, %r254;
	mad.lo.s32 	%r454, %r438, %r255, %r453;
	wmma.store.d.sync.aligned.row.m16n16k16.global.s32 	[%rd64], {%r440, %r442, %r444, %r446, %r448, %r450, %r452, %r454}, %r252;
	mul.wide.s32 	%rd65, %r252, 64;
	add.s64 	%rd66, %rd60, %rd65;
	add.s64 	%rd67, %rd4, %rd66;
	shl.b64 	%rd68, %rd67, 2;
	add.s64 	%rd69, %rd58, %rd68;
	wmma.load.c.sync.aligned.row.m16n16k16.global.s32 	{%r455, %r456, %r457, %r458, %r459, %r460, %r461, %r462}, [%rd69], %r252;
	mul.lo.s32 	%r463, %r618, %r254;
	mad.lo.s32 	%r464, %r455, %r255, %r463;
	mul.lo.s32 	%r465, %r619, %r254;
	mad.lo.s32 	%r466, %r456, %r255, %r465;
	mul.lo.s32 	%r467, %r620, %r254;
	mad.lo.s32 	%r468, %r457, %r255, %r467;
	mul.lo.s32 	%r469, %r621, %r254;
	mad.lo.s32 	%r470, %r458, %r255, %r469;
	mul.lo.s32 	%r471, %r622, %r254;
	mad.lo.s32 	%r472, %r459, %r255, %r471;
	mul.lo.s32 	%r473, %r623, %r254;
	mad.lo.s32 	%r474, %r460, %r255, %r473;
	mul.lo.s32 	%r475, %r624, %r254;
	mad.lo.s32 	%r476, %r461, %r255, %r475;
	mul.lo.s32 	%r477, %r625, %r254;
	mad.lo.s32 	%r478, %r462, %r255, %r477;
	wmma.store.d.sync.aligned.row.m16n16k16.global.s32 	[%rd69], {%r464, %r466, %r468, %r470, %r472, %r474, %r476, %r478}, %r252;
	add.s64 	%rd70, %rd69, 256;
	wmma.load.c.sync.aligned.row.m16n16k16.global.s32 	{%r479, %r480, %r481, %r482, %r483, %r484, %r485, %r486}, [%rd70], %r252;
	mul.lo.s32 	%r487, %r626, %r254;
	mad.lo.s32 	%r488, %r479, %r255, %r487;
	mul.lo.s32 	%r489, %r627, %r254;
	mad.lo.s32 	%r490, %r480, %r255, %r489;
	mul.lo.s32 	%r491, %r628, %r254;
	mad.lo.s32 	%r492, %r481, %r255, %r491;
	mul.lo.s32 	%r493, %r629, %r254;
	mad.lo.s32 	%r494, %r482, %r255, %r493;
	mul.lo.s32 	%r495, %r630, %r254;
	mad.lo.s32 	%r496, %r483, %r255, %r495;
	mul.lo.s32 	%r497, %r631, %r254;
	mad.lo.s32 	%r498, %r484, %r255, %r497;
	mul.lo.s32 	%r499, %r632, %r254;
	mad.lo.s32 	%r500, %r485, %r255, %r499;
	mul.lo.s32 	%r501, %r633, %r254;
	mad.lo.s32 	%r502, %r486, %r255, %r501;
	wmma.store.d.sync.aligned.row.m16n16k16.global.s32 	[%rd70], {%r488, %r490, %r492, %r494, %r496, %r498, %r500, %r502}, %r252;
	ret;

}


// ===== COMPILED SASS (sm_100) =====

	.target	sm_100

	.elftype	@"ET_EXEC"


//--------------------- .note.nv.tkinfo           --------------------------
	.section	.note.nv.tkinfo,"",@"SHT_NOTE"
	.sectionflags	@"SHF_NOTE_NV_TKINFO"
	.tkinfo
        /*0018*/ 	.word	0x00000002
        /*0030*/ 	.string	""
        /*0030*/ 	.string	"ptxas"
        /*0030*/ 	.string	"Cuda compilation tools, release 13.0, V13.0.88"
        /*0030*/ 	.string	"Build cuda_13.0.r13.0/compiler.36424714_0"
        /*0030*/ 	.string	"-arch sm_100 -m 64 "



//--------------------- .note.nv.cuinfo           --------------------------
	.section	.note.nv.cuinfo,"",@"SHT_NOTE"
	.sectionflags	@"SHF_NOTE_NV_CUINFO"
        /*0018*/ 	.short	0x0002
        /*001a*/ 	.short	0x0064
        /*001c*/ 	.short	0x0082
	.zero		2


//--------------------- .nv.info                  --------------------------
	.section	.nv.info,"",@"SHT_CUDA_INFO"
	.align	4


	//----- nvinfo : EIATTR_REGCOUNT
	.align		4
        /*0000*/ 	.byte	0x04, 0x2f
        /*0002*/ 	.short	(.L_1 - .L_0)
	.align		4
.L_0:
        /*0004*/ 	.word	index@(_Z13i8gemm128x128PKaS0_Piiiiii)
        /*0008*/ 	.word	0x00000048


	//----- nvinfo : EIATTR_FRAME_SIZE
	.align		4
.L_1:
        /*000c*/ 	.byte	0x04, 0x11
        /*000e*/ 	.short	(.L_3 - .L_2)
	.align		4
.L_2:
        /*0010*/ 	.word	index@(_Z13i8gemm128x128PKaS0_Piiiiii)
        /*0014*/ 	.word	0x00000000


	//----- nvinfo : EIATTR_MIN_STACK_SIZE
	.align		4
.L_3:
        /*0018*/ 	.byte	0x04, 0x12
        /*001a*/ 	.short	(.L_5 - .L_4)
	.align		4
.L_4:
        /*001c*/ 	.word	index@(_Z13i8gemm128x128PKaS0_Piiiiii)
        /*0020*/ 	.word	0x00000000
.L_5:


//--------------------- .nv.compat                --------------------------
	.section	.nv.compat,"",@"SHT_CUDA_COMPAT_INFO"
	.align	4
        /*0000*/ 	.byte	0x02, 0x09, 0x00, 0x00, 0x02, 0x02, 0x01, 0x00, 0x02, 0x05, 0x05, 0x00, 0x03, 0x07, 0x01, 0x01
        /*0010*/ 	.byte	0x02, 0x03, 0x00, 0x00, 0x02, 0x06, 0x01, 0x00, 0x04, 0x0b, 0x08, 0x00, 0x01, 0x00, 0x00, 0x00
        /*0020*/ 	.byte	0x00, 0x00, 0x00, 0x00


//--------------------- .nv.info._Z13i8gemm128x128PKaS0_Piiiiii --------------------------
	.section	.nv.info._Z13i8gemm128x128PKaS0_Piiiiii,"",@"SHT_CUDA_INFO"
	.sectionflags	@""
	.align	4


	//----- nvinfo : EIATTR_CUDA_API_VERSION
	.align		4
        /*0000*/ 	.byte	0x04, 0x37
        /*0002*/ 	.short	(.L_7 - .L_6)
.L_6:
        /*0004*/ 	.word	0x00000082


	//----- nvinfo : EIATTR_KPARAM_INFO
	.align		4
.L_7:
        /*0008*/ 	.byte	0x04, 0x17
        /*000a*/ 	.short	(.L_9 - .L_8)
.L_8:
        /*000c*/ 	.word	0x00000000
        /*0010*/ 	.short	0x0007
        /*0012*/ 	.short	0x0028
        /*0014*/ 	.byte	0x00, 0xf0, 0x11, 0x00


	//----- nvinfo : EIATTR_KPARAM_INFO
	.align		4
.L_9:
        /*0018*/ 	.byte	0x04, 0x17
        /*001a*/ 	.short	(.L_11 - .L_10)
.L_10:
        /*001c*/ 	.word	0x00000000
        /*0020*/ 	.short	0x0006
        /*0022*/ 	.short	0x0024
        /*0024*/ 	.byte	0x00, 0xf0, 0x11, 0x00


	//----- nvinfo : EIATTR_KPARAM_INFO
	.align		4
.L_11:
        /*0028*/ 	.byte	0x04, 0x17
        /*002a*/ 	.short	(.L_13 - .L_12)
.L_12:
        /*002c*/ 	.word	0x00000000
        /*0030*/ 	.short	0x0005
        /*0032*/ 	.short	0x0020
        /*0034*/ 	.byte	0x00, 0xf0, 0x11, 0x00


	//----- nvinfo : EIATTR_KPARAM_INFO
	.align		4
.L_13:
        /*0038*/ 	.byte	0x04, 0x17
        /*003a*/ 	.short	(.L_15 - .L_14)
.L_14:
        /*003c*/ 	.word	0x00000000
        /*0040*/ 	.short	0x0004
        /*0042*/ 	.short	0x001c
        /*0044*/ 	.byte	0x00, 0xf0, 0x11, 0x00


	//----- nvinfo : EIATTR_KPARAM_INFO
	.align		4
.L_15:
        /*0048*/ 	.byte	0x04, 0x17
        /*004a*/ 	.short	(.L_17 - .L_16)
.L_16:
        /*004c*/ 	.word	0x00000000
        /*0050*/ 	.short	0x0003
        /*0052*/ 	.short	0x0018
        /*0054*/ 	.byte	0x00, 0xf0, 0x11, 0x00


	//----- nvinfo : EIATTR_KPARAM_INFO
	.align		4
.L_17:
        /*0058*/ 	.byte	0x04, 0x17
        /*005a*/ 	.short	(.L_19 - .L_18)
.L_18:
        /*005c*/ 	.word	0x00000000
        /*0060*/ 	.short	0x0002
        /*0062*/ 	.short	0x0010
        /*0064*/ 	.byte	0x00, 0xf5, 0x21, 0x00


	//----- nvinfo : EIATTR_KPARAM_INFO
	.align		4
.L_19:
        /*0068*/ 	.byte	0x04, 0x17
        /*006a*/ 	.short	(.L_21 - .L_20)
.L_20:
        /*006c*/ 	.word	0x00000000
        /*0070*/ 	.short	0x0001
        /*0072*/ 	.short	0x0008
        /*0074*/ 	.byte	0x00, 0xf5, 0x21, 0x00


	//----- nvinfo : EIATTR_KPARAM_INFO
	.align		4
.L_21:
        /*0078*/ 	.byte	0x04, 0x17
        /*007a*/ 	.short	(.L_23 - .L_22)
.L_22:
        /*007c*/ 	.word	0x00000000
        /*0080*/ 	.short	0x0000
        /*0082*/ 	.short	0x0000
        /*0084*/ 	.byte	0x00, 0xf5, 0x21, 0x00


	//----- nvinfo : EIATTR_SPARSE_MMA_MASK
	.align		4
.L_23:
        /*0088*/ 	.byte	0x03, 0x50
        /*008a*/ 	.short	0x0000


	//----- nvinfo : EIATTR_WMMA_USED
	.align		4
        /*008c*/ 	.byte	0x01, 0x2b
	.zero		2


	//----- nvinfo : EIATTR_MAXREG_COUNT
	.align		4
        /*0090*/ 	.byte	0x03, 0x1b
        /*0092*/ 	.short	0x00ff


	//----- nvinfo : EIATTR_MERCURY_ISA_VERSION
	.align		4
        /*0094*/ 	.byte	0x03, 0x5f
        /*0096*/ 	.short	0x0101


	//----- nvinfo : EIATTR_VRC_CTA_INIT_COUNT
	.align		4
        /*0098*/ 	.byte	0x02, 0x4a
	.zero		1
	.zero		1


	//----- nvinfo : EIATTR_EXIT_INSTR_OFFSETS
	.align		4
        /*009c*/ 	.byte	0x04, 0x1c
        /*009e*/ 	.short	(.L_25 - .L_24)


	//   ....[0]....
.L_24:
        /*00a0*/ 	.word	0x00002370


	//----- nvinfo : EIATTR_CBANK_PARAM_SIZE
	.align		4
.L_25:
        /*00a4*/ 	.byte	0x03, 0x19
        /*00a6*/ 	.short	0x002c


	//----- nvinfo : EIATTR_PARAM_CBANK
	.align		4
        /*00a8*/ 	.byte	0x04, 0x0a
        /*00aa*/ 	.short	(.L_27 - .L_26)
	.align		4
.L_26:
        /*00ac*/ 	.word	index@(.nv.constant0._Z13i8gemm128x128PKaS0_Piiiiii)
        /*00b0*/ 	.short	0x0380
        /*00b2*/ 	.short	0x002c


	//----- nvinfo : EIATTR_SW_WAR
	.align		4
.L_27:
        /*00b4*/ 	.byte	0x04, 0x36
        /*00b6*/ 	.short	(.L_29 - .L_28)
.L_28:
        /*00b8*/ 	.word	0x00000008
.L_29:


//--------------------- .nv.callgraph             --------------------------
	.section	.nv.callgraph,"",@"SHT_CUDA_CALLGRAPH"
	.align	4
	.sectionentsize	8
	.align		4
        /*0000*/ 	.word	0x00000000
	.align		4
        /*0004*/ 	.word	0xffffffff
	.align		4
        /*0008*/ 	.word	0x00000000
	.align		4
        /*000c*/ 	.word	0xfffffffe
	.align		4
        /*0010*/ 	.word	0x00000000
	.align		4
        /*0014*/ 	.word	0xfffffffd
	.align		4
        /*0018*/ 	.word	0x00000000
	.align		4
        /*001c*/ 	.word	0xfffffffc


//--------------------- .text._Z13i8gemm128x128PKaS0_Piiiiii --------------------------
	.section	.text._Z13i8gemm128x128PKaS0_Piiiiii,"ax",@progbits
	.align	128
        .global         _Z13i8gemm128x128PKaS0_Piiiiii
        .type           _Z13i8gemm128x128PKaS0_Piiiiii,@function
        .size           _Z13i8gemm128x128PKaS0_Piiiiii,(.L_x_5 - _Z13i8gemm128x128PKaS0_Piiiiii)
        .other          _Z13i8gemm128x128PKaS0_Piiiiii,@"STO_CUDA_ENTRY STV_DEFAULT"
_Z13i8gemm128x128PKaS0_Piiiiii:
.text._Z13i8gemm128x128PKaS0_Piiiiii:
[----:B------:R-:W-:Y:S01]  /*0000*/  LDC R1, c[0x0][0x37c] ;  /* 0x0000df00ff017b82 */ /* 0x000fe20000000800 */
[----:B------:R-:W0:Y:S01]  /*0010*/  S2R R0, SR_TID.Y ;  /* 0x0000000000007919 */ /* 0x000e220000002200 */
[----:B------:R-:W0:Y:S01]  /*0020*/  LDCU UR4, c[0x0][0x360] ;  /* 0x00006c00ff0477ac */ /* 0x000e220008000800 */
[----:B------:R-:W-:Y:S02]  /*0030*/  CS2R R36, SRZ ;  /* 0x0000000000247805 */ /* 0x000fe4000001ff00 */
[----:B------:R-:W-:Y:S01]  /*0040*/  CS2R R38, SRZ ;  /* 0x0000000000267805 */ /* 0x000fe2000001ff00 */
[----:B------:R-:W0:Y:S01]  /*0050*/  S2R R3, SR_TID.X ;  /* 0x0000000000037919 */ /* 0x000e220000002100 */
[----:B------:R-:W1:Y:S01]  /*0060*/  LDCU.64 UR8, c[0x0][0x358] ;  /* 0x00006b00ff0877ac */ /* 0x000e620008000a00 */
[----:B------:R-:W-:Y:S02]  /*0070*/  CS2R R28, SRZ ;  /* 0x00000000001c7805 */ /* 0x000fe4000001ff00 */
[----:B------:R-:W-:Y:S01]  /*0080*/  CS2R R30, SRZ ;  /* 0x00000000001e7805 */ /* 0x000fe2000001ff00 */
[----:B------:R-:W2:Y:S01]  /*0090*/  S2R R11, SR_CTAID.X ;  /* 0x00000000000b7919 */ /* 0x000ea20000002500 */
[----:B------:R-:W-:-:S02]  /*00a0*/  CS2R R12, SRZ ;  /* 0x00000000000c7805 */ /* 0x000fc4000001ff00 */
[----:B------:R-:W-:Y:S02]  /*00b0*/  CS2R R14, SRZ ;  /* 0x00000000000e7805 */ /* 0x000fe4000001ff00 */
[----:B------:R-:W-:Y:S01]  /*00c0*/  CS2R R16, SRZ ;  /* 0x0000000000107805 */ /* 0x000fe2000001ff00 */
[----:B------:R-:W3:Y:S01]  /*00d0*/  S2R R10, SR_CTAID.Y ;  /* 0x00000000000a7919 */ /* 0x000ee20000002600 */
[----:B------:R-:W-:Y:S02]  /*00e0*/  CS2R R18, SRZ ;  /* 0x0000000000127805 */ /* 0x000fe4000001ff00 */
[----:B------:R-:W-:Y:S02]  /*00f0*/  CS2R R32, SRZ ;  /* 0x0000000000207805 */ /* 0x000fe4000001ff00 */
[----:B------:R-:W-:Y:S02]  /*0100*/  CS2R R34, SRZ ;  /* 0x0000000000227805 */ /* 0x000fe4000001ff00 */
[----:B------:R-:W-:-:S02]  /*0110*/  CS2R R20, SRZ ;  /* 0x0000000000147805 */ /* 0x000fc4000001ff00 */
[----:B------:R-:W-:Y:S02]  /*0120*/  CS2R R22, SRZ ;  /* 0x0000000000167805 */ /* 0x000fe4000001ff00 */
[----:B------:R-:W-:Y:S02]  /*0130*/  CS2R R24, SRZ ;  /* 0x0000000000187805 */ /* 0x000fe4000001ff00 */
[----:B------:R-:W-:Y:S02]  /*0140*/  CS2R R26, SRZ ;  /* 0x00000000001a7805 */ /* 0x000fe4000001ff00 */
[----:B------:R-:W-:Y:S02]  /*0150*/  CS2R R40, SRZ ;  /* 0x0000000000287805 */ /* 0x000fe4000001ff00 */
[----:B------:R-:W-:Y:S01]  /*0160*/  CS2R R42, SRZ ;  /* 0x00000000002a7805 */ /* 0x000fe2000001ff00 */
[----:B0-----:R-:W-:-:S05]  /*0170*/  IMAD R0, R0, UR4, R3 ;  /* 0x0000000400007c24 */ /* 0x001fca000f8e0203 */
[C---:B------:R-:W-:Y:S02]  /*0180*/  SHF.R.U64 R2, R0.reuse, 0x3, RZ ;  /* 0x0000000300027819 */ /* 0x040fe400000012ff */
[----:B------:R-:W-:Y:S01]  /*0190*/  SHF.R.U64 R3, R0, 0x1, RZ ;  /* 0x0000000100037819 */ /* 0x000fe200000012ff */
[----:B---3--:R-:W-:Y:S01]  /*01a0*/  IMAD.SHL.U32 R10, R10, 0x80, RZ ;  /* 0x000000800a0a7824 */ /* 0x008fe200078e00ff */
[----:B------:R-:W-:-:S04]  /*01b0*/  LOP3.LUT R0, R2, 0x7fff0, RZ, 0xc0, !PT ;  /* 0x0007fff002007812 */ /* 0x000fc800078ec0ff */
[----:B--2---:R-:W-:Y:S02]  /*01c0*/  LEA R11, P1, R11, R0, 0x7 ;  /* 0x000000000b0b7211 */ /* 0x004fe400078238ff */
[----:B------:R-:W0:Y:S01]  /*01d0*/  LDC R0, c[0x0][0x3a0] ;  /* 0x0000e800ff007b82 */ /* 0x000e220000000800 */
[----:B------:R-:W-:Y:S02]  /*01e0*/  LOP3.LUT R10, R10, 0x30, R3, 0xf8, !PT ;  /* 0x000000300a0a7812 */ /* 0x000fe400078ef803 */
[----:B------:R-:W-:Y:S01]  /*01f0*/  IMAD.X R3, RZ, RZ, RZ, P1 ;  /* 0x000000ffff037224 */ /* 0x000fe200008e06ff */
[----:B0-----:R-:W-:-:S13]  /*0200*/  ISETP.GE.AND P0, PT, R0, 0x1, PT ;  /* 0x000000010000780c */ /* 0x001fda0003f06270 */
[----:B-1----:R-:W-:Y:S05]  /*0210*/  @!P0 BRA `(.L_x_0) ;  /* 0x00000018005c8947 */ /* 0x002fea0003800000 */
[C---:B------:R-:W-:Y:S01]  /*0220*/  ISETP.GE.U32.AND P0, PT, R0.reuse, 0x31, PT ;  /* 0x000000310000780c */ /* 0x040fe20003f06070 */
[----:B------:R-:W-:Y:S01]  /*0230*/  VIADD R2, R0, 0xffffffff ;  /* 0xffffffff00027836 */ /* 0x000fe20000000000 */
[----:B------:R-:W-:Y:S01]  /*0240*/  UMOV UR4, URZ ;  /* 0x000000ff00047c82 */ /* 0x000fe20008000000 */
[----:B------:R-:W-:Y:S02]  /*0250*/  CS2R R42, SRZ ;  /* 0x00000000002a7805 */ /* 0x000fe4000001ff00 */
        /* <DEDUP_REMOVED lines=15> */
[----:B------:R-:W-:Y:S01]  /*0350*/  LEA.HI R2, R2, 0x1, RZ, 0x1c ;  /* 0x0000000102027811 */ /* 0x000fe200078fe0ff */
[----:B------:R-:W-:Y:S06]  /*0360*/  @!P0 BRA `(.L_x_1) ;  /* 0x0000001000848947 */ /* 0x000fec0003800000 */
[----:B------:R-:W-:Y:S02]  /*0370*/  LOP3.LUT R44, R2, 0x1ffffffc, RZ, 0xc0, !PT ;  /* 0x1ffffffc022c7812 */ /* 0x000fe400078ec0ff */
[----:B------:R-:W-:Y:S01]  /*0380*/  CS2R R42, SRZ ;  /* 0x00000000002a7805 */ /* 0x000fe2000001ff00 */
[----:B------:R-:W0:Y:S01]  /*0390*/  LDC R2, c[0x0][0x39c] ;  /* 0x0000e700ff027b82 */ /* 0x000e220000000800 */
[----:B------:R-:W-:Y:S02]  /*03a0*/  MOV R45, RZ ;  /* 0x000000ff002d7202 */ /* 0x000fe40000000f00 */
        /* <DEDUP_REMOVED lines=14> */
[----:B------:R-:W-:Y:S01]  /*0490*/  CS2R R36, SRZ ;  /* 0x0000000000247805 */ /* 0x000fe2000001ff00 */
[----:B------:R-:W-:Y:S01]  /*04a0*/  IMAD.MOV R44, RZ, RZ, -R44 ;  /* 0x000000ffff2c7224 */ /* 0x000fe200078e0a2c */
[----:B------:R-:W1:Y:S01]  /*04b0*/  LDCU.64 UR6, c[0x0][0x380] ;  /* 0x00007000ff0677ac */ /* 0x000e620008000a00 */
[----:B------:R-:W2:Y:S01]  /*04c0*/  LDCU.64 UR10, c[0x0][0x388] ;  /* 0x00007100ff0a77ac */ /* 0x000ea20008000a00 */
[C---:B0-----:R-:W-:Y:S01]  /*04d0*/  IMAD R51, R2.reuse, 0x30, RZ ;  /* 0x0000003002337824 */ /* 0x041fe200078e02ff */
[C---:B------:R-:W-:Y:S01]  /*04e0*/  SHF.L.U32 R47, R2.reuse, 0x4, RZ ;  /* 0x00000004022f7819 */ /* 0x040fe200000006ff */
[----:B------:R-:W-:Y:S01]  /*04f0*/  IMAD.SHL.U32 R49, R2, 0x20, RZ ;  /* 0x0000002002317824 */ /* 0x000fe200078e00ff */
[----:B-1----:R-:W-:-:S06]  /*0500*/  UMOV UR4, URZ ;  /* 0x000000ff00047c82 */ /* 0x002fcc0008000000 */
.L_x_2:
[----:B------:R-:W0:Y:S01]  /*0510*/  S2R R4, SR_LANEID ;  /* 0x0000000000047919 */ /* 0x000e220000000000 */
[----:B------:R-:W-:Y:S01]  /*0520*/  IMAD.MOV.U32 R5, RZ, RZ, RZ ;  /* 0x000000ffff057224 */ /* 0x000fe200078e00ff */
[--C-:B------:R-:W-:Y:S02]  /*0530*/  SHF.R.S32.HI R7, RZ, 0x1f, R45.reuse ;  /* 0x0000001fff077819 */ /* 0x100fe4000001142d */
[----:B--2---:R-:W-:-:S04]  /*0540*/  IADD3 R59, P0, P1, R10, UR10, R45 ;  /* 0x0000000a0a3b7c10 */ /* 0x004fc8000f91e02d */
[----:B------:R-:W-:Y:S01]  /*0550*/  IADD3.X R7, PT, PT, RZ, UR11, R7, P0, P1 ;  /* 0x0000000bff077c10 */ /* 0x000fe200087e2407 */
[----:B0-----:R-:W-:Y:S01]  /*0560*/  IMAD.SHL.U32 R6, R4, 0x4, RZ ;  /* 0x0000000404067824 */ /* 0x001fe200078e00ff */
[----:B------:R-:W-:-:S04]  /*0570*/  SHF.R.U32.HI R4, RZ, 0x2, R4 ;  /* 0x00000002ff047819 */ /* 0x000fc80000011604 */
[----:B------:R-:W-:-:S05]  /*0580*/  LOP3.LUT R6, R6, 0xc, RZ, 0xe2, !PT ;  /* 0x0000000c06067812 */ /* 0x000fca00078ee2ff */
[----:B------:R-:W-:-:S03]  /*0590*/  IMAD.WIDE.U32 R8, R6, R2, R4 ;  /* 0x0000000206087225 */ /* 0x000fc600078e0004 */
[----:B------:R-:W-:-:S04]  /*05a0*/  IADD3 R58, P0, PT, R8, R59, RZ ;  /* 0x0000003b083a7210 */ /* 0x000fc80007f1e0ff */
[----:B------:R-:W-:-:S03]  /*05b0*/  IADD3.X R59, PT, PT, R9, R7, RZ, P0, !PT ;  /* 0x00000007093b7210 */ /* 0x000fc600007fe4ff */
[--C-:B------:R-:W-:Y:S01]  /*05c0*/  IMAD.WIDE.U32 R68, R2, 0x3, R58.reuse ;  /* 0x0000000302447825 */ /* 0x100fe200078e003a */
[----:B------:R-:W-:Y:S01]  /*05d0*/  IADD3 R54, P0, PT, R58, R2, RZ ;  /* 0x000000023a367210 */ /* 0x000fe20007f1e0ff */
[----:B------:R-:W2:Y:S02]  /*05e0*/  LDG.E.U8 R62, desc[UR8][R58.64] ;  /* 0x000000083a3e7981 */ /* 0x000ea4000c1e1100 */
[----:B------:R-:W-:Y:S02]  /*05f0*/  IMAD.WIDE.U32 R60, R2, 0x2, R58 ;  /* 0x00000002023c7825 */ /* 0x000fe400078e003a */
[----:B------:R-:W3:Y:S04]  /*0600*/  LDG.E.U8 R5, desc[UR8][R68.64] ;  /* 0x0000000844057981 */ /* 0x000ee8000c1e1100 */
[----:B------:R-:W3:Y:S04]  /*0610*/  LDG.E.U8 R56, desc[UR8][R60.64] ;  /* 0x000000083c387981 */ /* 0x000ee8000c1e1100 */
[----:B------:R0:W4:Y:S04]  /*0620*/  LDG.E.U8 R52, desc[UR8][R68.64+0x8] ;  /* 0x0000080844347981 */ /* 0x000128000c1e1100 */
[----:B------:R-:W4:Y:S01]  /*0630*/  LDG.E.U8 R53, desc[UR8][R60.64+0x8] ;  /* 0x000008083c357981 */ /* 0x000f22000c1e1100 */
[----:B------:R-:W-:-:S02]  /*0640*/  IMAD.X R55, RZ, RZ, R59, P0 ;  /* 0x000000ffff377224 */ /* 0x000fc400000e063b */
[----:B------:R-:W-:Y:S01]  /*0650*/  IMAD.MOV.U32 R7, RZ, RZ, RZ ;  /* 0x000000ffff077224 */ /* 0x000fe200078e00ff */
[----:B------:R-:W5:Y:S04]  /*0660*/  LDG.E.U8 R46, desc[UR8][R58.64+0x8] ;  /* 0x000008083a2e7981 */ /* 0x000f68000c1e1100 */
[----:B------:R-:W2:Y:S04]  /*0670*/  LDG.E.U8 R67, desc[UR8][R54.64] ;  /* 0x0000000836437981 */ /* 0x000ea8000c1e1100 */
[----:B------:R-:W5:Y:S04]  /*0680*/  LDG.E.U8 R60, desc[UR8][R58.64+0x40] ;  /* 0x000040083a3c7981 */ /* 0x000f68000c1e1100 */
[----:B------:R-:W5:Y:S01]  /*0690*/  LDG.E.U8 R63, desc[UR8][R54.64+0x40] ;  /* 0x00004008363f7981 */ /* 0x000f62000c1e1100 */
[----:B0-----:R-:W-:-:S03]  /*06a0*/  IADD3 R68, P0, PT, R58, 0x40, RZ ;  /* 0x000000403a447810 */ /* 0x001fc60007f1e0ff */
[----:B------:R-:W5:Y:S02]  /*06b0*/  LDG.E.U8 R65, desc[UR8][R54.64+0x8] ;  /* 0x0000080836417981 */ /* 0x000f64000c1e1100 */
[----:B------:R-:W-:Y:S02]  /*06c0*/  IMAD.X R69, RZ, RZ, R59, P0 ;  /* 0x000000ffff457224 */ /* 0x000fe400000e063b */
[----:B------:R0:W5:Y:S01]  /*06d0*/  LDG.E.U8 R57, desc[UR8][R54.64+0x48] ;  /* 0x0000480836397981 */ /* 0x000162000c1e1100 */
[----:B------:R-:W-:-:S03]  /*06e0*/  IMAD R64, R3, R0, RZ ;  /* 0x0000000003407224 */ /* 0x000fc600078e02ff */
[----:B------:R-:W5:Y:S01]  /*06f0*/  LDG.E.U8 R48, desc[UR8][R58.64+0x48] ;  /* 0x000048083a307981 */ /* 0x000f62000c1e1100 */
[----:B0-----:R-:W-:-:S05]  /*0700*/  IMAD.WIDE.U32 R54, R2, 0x2, R68 ;  /* 0x0000000202367825 */ /* 0x001fca00078e0044 */
[----:B------:R-:W5:Y:S04]  /*0710*/  LDG.E.U8 R61, desc[UR8][R54.64] ;  /* 0x00000008363d7981 */ /* 0x000f68000c1e1100 */
[----:B------:R0:W5:Y:S01]  /*0720*/  LDG.E.U8 R59, desc[UR8][R54.64+0x8] ;  /* 0x00000808363b7981 */ /* 0x000162000c1e1100 */
[----:B------:R-:W-:-:S05]  /*0730*/  IMAD.WIDE.U32 R68, R2, 0x3, R68 ;  /* 0x0000000302447825 */ /* 0x000fca00078e0044 */
[----:B------:R-:W5:Y:S04]  /*0740*/  LDG.E.U8 R58, desc[UR8][R68.64] ;  /* 0x00000008443a7981 */ /* 0x000f68000c1e1100 */
[----:B------:R-:W5:Y:S01]  /*0750*/  LDG.E.U8 R50, desc[UR8][R68.64+0x8] ;  /* 0x0000080844327981 */ /* 0x000f62000c1e1100 */
[----:B---3--:R-:W-:Y:S01]  /*0760*/  LEA R56, R5, R56, 0x8 ;  /* 0x0000003805387211 */ /* 0x008fe200078e40ff */
[----:B------:R-:W-:-:S04]  /*0770*/  IMAD.WIDE.U32 R4, R4, R0, R6 ;  /* 0x0000000004047225 */ /* 0x000fc800078e0006 */
[----:B------:R-:W-:-:S03]  /*0780*/  IMAD.WIDE.U32 R6, R11, R0, UR6 ;  /* 0x000000060b067e25 */ /* 0x000fc6000f8e0000 */
[----:B0-----:R-:W-:-:S04]  /*0790*/  IADD3 R54, P0, PT, R4, R6, RZ ;  /* 0x0000000604367210 */ /* 0x001fc80007f1e0ff */
[----:B------:R-:W-:Y:S02]  /*07a0*/  IADD3.X R55, PT, PT, R5, R7, R64, P0, !PT ;  /* 0x0000000705377210 */ /* 0x000fe400007fe440 */
[----:B------:R-:W-:Y:S01]  /*07b0*/  IADD3 R7, P0, PT, R11, 0x40, RZ ;  /* 0x000000400b077810 */ /* 0x000fe20007f1e0ff */
[----:B----4-:R-:W-:-:S03]  /*07c0*/  IMAD R64, R52, 0x100, R53 ;  /* 0x0000010034407824 */ /* 0x010fc600078e0235 */
[----:B------:R-:W-:Y:S01]  /*07d0*/  IADD3.X R53, PT, PT, RZ, R3, RZ, P0, !PT ;  /* 0x00000003ff357210 */ /* 0x000fe200007fe4ff */
[----:B------:R-:W-:-:S04]  /*07e0*/  IMAD.WIDE.U32 R6, R7, R0, RZ ;  /* 0x0000000007067225 */ /* 0x000fc800078e00ff */
[----:B------:R-:W-:-:S04]  /*07f0*/  IMAD R53, R53, R0, RZ ;  /* 0x0000000035357224 */ /* 0x000fc800078e02ff */
[----:B------:R-:W-:Y:S01]  /*0800*/  IMAD.IADD R53, R7, 0x1, R53 ;  /* 0x0000000107357824 */ /* 0x000fe200078e0235 */
[----:B------:R-:W-:Y:S02]  /*0810*/  IADD3 R7, P0, PT, R6, UR6, RZ ;  /* 0x0000000606077c10 */ /* 0x000fe4000ff1e0ff */
[----:B------:R-:W3:Y:S02]  /*0820*/  LDG.E R6, desc[UR8][R54.64] ;  /* 0x0000000836067981 */ /* 0x000ee4000c1e1900 */
[----:B------:R-:W-:-:S04]  /*0830*/  IADD3 R52, P1, PT, R4, R7, RZ ;  /* 0x0000000704347210 */ /* 0x000fc80007f3e0ff */
[----:B------:R-:W-:Y:S01]  /*0840*/  IADD3.X R53, PT, PT, R5, UR7, R53, P1, P0 ;  /* 0x0000000705357c10 */ /* 0x000fe20008fe0435 */
[----:B--2---:R-:W-:Y:S02]  /*0850*/  IMAD R5, R67, 0x100, R62 ;  /* 0x0000010043057824 */ /* 0x004fe400078e023e */
[----:B------:R-:W-:Y:S02]  /*0860*/  IMAD.WIDE.U32 R66, R0, 0x8, R54 ;  /* 0x0000000800427825 */ /* 0x000fe400078e0036 */
[----:B------:R-:W2:Y:S04]  /*0870*/  LDG.E R4, desc[UR8][R52.64] ;  /* 0x0000000834047981 */ /* 0x000ea8000c1e1900 */
[----:B------:R-:W3:Y:S01]  /*0880*/  LDG.E R7, desc[UR8][R66.64] ;  /* 0x0000000842077981 */ /* 0x000ee2000c1e1900 */
[----:B-----5:R-:W-:-:S02]  /*0890*/  IMAD R60, R63, 0x100, R60 ;  /* 0x000001003f3c7824 */ /* 0x020fc400078e023c */
[----:B------:R-:W-:Y:S01]  /*08a0*/  IMAD.WIDE.U32 R62, R0, 0x8, R52 ;  /* 0x00000008003e7825 */ /* 0x000fe200078e0034 */
[----:B------:R-:W-:-:S04]  /*08b0*/  PRMT R56, R5, 0x5410, R56 ;  /* 0x0000541005387816 */ /* 0x000fc80000000038 */
[----:B------:R0:W2:Y:S01]  /*08c0*/  LDG.E R5, desc[UR8][R62.64] ;  /* 0x000000083e057981 */ /* 0x0000a2000c1e1900 */
[----:B------:R-:W-:Y:S01]  /*08d0*/  LEA R65, R65, R46, 0x8 ;  /* 0x0000002e41417211 */ /* 0x000fe200078e40ff */
[----:B------:R-:W-:Y:S01]  /*08e0*/  IMAD R61, R58, 0x100, R61 ;  /* 0x000001003a3d7824 */ /* 0x000fe200078e023d */
[----:B------:R-:W-:Y:S01]  /*08f0*/  LEA R48, R57, R48, 0x8 ;  /* 0x0000003039307211 */ /* 0x000fe200078e40ff */
[----:B------:R-:W-:Y:S01]  /*0900*/  IMAD R59, R50, 0x100, R59 ;  /* 0x00000100323b7824 */ /* 0x000fe200078e023b */
[----:B------:R-:W-:Y:S02]  /*0910*/  PRMT R46, R65, 0x5410, R64 ;  /* 0x00005410412e7816 */ /* 0x000fe40000000040 */
[----:B------:R-:W-:Y:S02]  /*0920*/  PRMT R50, R60, 0x5410, R61 ;  /* 0x000054103c327816 */ /* 0x000fe4000000003d */
[----:B------:R-:W-:Y:S01]  /*0930*/  PRMT R48, R48, 0x5410, R59 ;  /* 0x0000541030307816 */ /* 0x000fe2000000003b */
[C---:B---3--:R-:W-:Y:S08]  /*0940*/  IMMA.16816.S8.S8 R36, R6.reuse.ROW, R56.COL, R36 ;  /* 0x0000003806247237 */ /* 0x048ff00000405424 */
[C---:B------:R-:W-:Y:S08]  /*0950*/  IMMA.16816.S8.S8 R28, R6.reuse.ROW, R46.COL, R28 ;  /* 0x0000002e061c7237 */ /* 0x040ff0000040541c */
[C---:B------:R-:W-:Y:S08]  /*0960*/  IMMA.16816.S8.S8 R12, R6.reuse.ROW, R50.COL, R12 ;  /* 0x00000032060c7237 */ /* 0x040ff0000040540c */
[----:B------:R-:W-:Y:S01]  /*0970*/  IMMA.16816.S8.S8 R16, R6.ROW, R48.COL, R16 ;  /* 0x0000003006107237 */ /* 0x000fe20000405410 */
[----:B------:R-:W-:-:S02]  /*0980*/  SHF.R.S32.HI R6, RZ, 0x1f, R47 ;  /* 0x0000001fff067819 */ /* 0x000fc4000001142f */
[----:B------:R-:W-:-:S04]  /*0990*/  IADD3 R7, P0, P1, R10, UR10, R47 ;  /* 0x0000000a0a077c10 */ /* 0x000fc8000f91e02f */
[----:B------:R-:W-:Y:S02]  /*09a0*/  IADD3.X R57, PT, PT, RZ, UR11, R6, P0, P1 ;  /* 0x0000000bff397c10 */ /* 0x000fe400087e2406 */
[----:B------:R-:W-:-:S05]  /*09b0*/  IADD3 R6, P0, PT, R8, R7, RZ ;  /* 0x0000000708067210 */ /* 0x000fca0007f1e0ff */
[----:B------:R-:W-:Y:S01]  /*09c0*/  IMAD.X R7, R9, 0x1, R57, P0 ;  /* 0x0000000109077824 */ /* 0x000fe200000e0639 */
[----:B------:R-:W-:Y:S01]  /*09d0*/  IADD3 R60, P0, PT, R6, R2, RZ ;  /* 0x00000002063c7210 */ /* 0x000fe20007f1e0ff */
[----:B0-----:R-:W-:-:S03]  /*09e0*/  IMAD.WIDE.U32 R62, R2, 0x3, R6 ;  /* 0x00000003023e7825 */ /* 0x001fc600078e0006 */
[----:B------:R-:W-:Y:S01]  /*09f0*/  IADD3.X R61, PT, PT, RZ, R7, RZ, P0, !PT ;  /* 0x00000007ff3d7210 */ /* 0x000fe200007fe4ff */
[C---:B--2---:R-:W-:Y:S01]  /*0a00*/  IMMA.16816.S8.S8 R32, R4.reuse.ROW, R56.COL, R32 ;  /* 0x0000003804207237 */ /* 0x044fe20000405420 */
[----:B------:R-:W-:Y:S01]  /*0a10*/  IMAD.WIDE.U32 R58, R2, 0x2, R6 ;  /* 0x00000002023a7825 */ /* 0x000fe200078e0006 */
[----:B------:R-:W2:Y:S04]  /*0a20*/  LDG.E.U8 R57, desc[UR8][R62.64] ;  /* 0x000000083e397981 */ /* 0x000ea8000c1e1100 */
[----:B------:R0:W3:Y:S02]  /*0a30*/  LDG.E.U8 R56, desc[UR8][R62.64+0x8] ;  /* 0x000008083e387981 */ /* 0x0000e4000c1e1100 */
[C---:B------:R-:W-:Y:S02]  /*0a40*/  IMMA.16816.S8.S8 R20, R4.reuse.ROW, R46.COL, R20 ;  /* 0x0000002e04147237 */ /* 0x040fe40000405414 */
[----:B------:R-:W4:Y:S04]  /*0a50*/  LDG.E.U8 R69, desc[UR8][R60.64+0x8] ;  /* 0x000008083c457981 */ /* 0x000f28000c1e1100 */
[----:B------:R-:W2:Y:S02]  /*0a60*/  LDG.E.U8 R46, desc[UR8][R58.64] ;  /* 0x000000083a2e7981 */ /* 0x000ea4000c1e1100 */
[C---:B------:R-:W-:Y:S02]  /*0a70*/  IMMA.16816.S8.S8 R24, R4.reuse.ROW, R50.COL, R24 ;  /* 0x0000003204187237 */ /* 0x040fe40000405418 */
[----:B------:R-:W0:Y:S04]  /*0a80*/  LDG.E.U8 R63, desc[UR8][R60.64] ;  /* 0x000000083c3f7981 */ /* 0x000e28000c1e1100 */
[----:B------:R-:W4:Y:S02]  /*0a90*/  LDG.E.U8 R62, desc[UR8][R6.64+0x8] ;  /* 0x00000808063e7981 */ /* 0x000f24000c1e1100 */
[----:B------:R-:W-:Y:S02]  /*0aa0*/  IMMA.16816.S8.S8 R40, R4.ROW, R48.COL, R40 ;  /* 0x0000003004287237 */ /* 0x000fe40000405428 */
[----:B------:R-:W0:Y:S04]  /*0ab0*/  LDG.E.U8 R4, desc[UR8][R6.64] ;  /* 0x0000000806047981 */ /* 0x000e28000c1e1100 */
[----:B------:R-:W3:Y:S04]  /*0ac0*/  LDG.E.U8 R65, desc[UR8][R58.64+0x8] ;  /* 0x000008083a417981 */ /* 0x000ee8000c1e1100 */
[----:B------:R-:W5:Y:S04]  /*0ad0*/  LDG.E.U8 R50, desc[UR8][R6.64+0x40] ;  /* 0x0000400806327981 */ /* 0x000f68000c1e1100 */
[----:B------:R-:W5:Y:S01]  /*0ae0*/  LDG.E.U8 R5, desc[UR8][R60.64+0x40] ;  /* 0x000040083c057981 */ /* 0x000f62000c1e1100 */
[----:B------:R-:W-:-:S03]  /*0af0*/  IADD3 R66, P0, PT, R6, 0x40, RZ ;  /* 0x0000004006427810 */ /* 0x000fc60007f1e0ff */
[----:B------:R1:W5:Y:S01]  /*0b00*/  LDG.E.U8 R48, desc[UR8][R60.64+0x48] ;  /* 0x000048083c307981 */ /* 0x000362000c1e1100 */
[----:B------:R-:W-:Y:S02]  /*0b10*/  IADD3.X R67, PT, PT, RZ, R7, RZ, P0, !PT ;  /* 0x00000007ff437210 */ /* 0x000fe400007fe4ff */
[----:B------:R-:W-:Y:S01]  /*0b20*/  IADD3 R64, P0, PT, R54, 0x10, RZ ;  /* 0x0000001036407810 */ /* 0x000fe20007f1e0ff */
[----:B--2---:R-:W-:Y:S02]  /*0b30*/  IMAD R46, R57, 0x100, R46 ;  /* 0x00000100392e7824 */ /* 0x004fe400078e022e */
[----:B------:R-:W2:Y:S01]  /*0b40*/  LDG.E.U8 R57, desc[UR8][R6.64+0x48] ;  /* 0x0000480806397981 */ /* 0x000ea2000c1e1100 */
[----:B0-----:R-:W-:-:S03]  /*0b50*/  IMAD R63, R63, 0x100, R4 ;  /* 0x000001003f3f7824 */ /* 0x001fc600078e0204 */
[----:B------:R-:W2:Y:S01]  /*0b60*/  LDG.E R6, desc[UR8][R54.64+0x10] ;  /* 0x0000100836067981 */ /* 0x000ea2000c1e1900 */
[----:B----4-:R-:W-:Y:S02]  /*0b70*/  IMAD R4, R69, 0x100, R62 ;  /* 0x0000010045047824 */ /* 0x010fe400078e023e */
[----:B------:R-:W-:-:S04]  /*0b80*/  IMAD.WIDE.U32 R68, R2, 0x2, R66 ;  /* 0x0000000202447825 */ /* 0x000fc800078e0042 */
[----:B------:R-:W-:Y:S01]  /*0b90*/  IMAD.WIDE.U32 R66, R2, 0x3, R66 ;  /* 0x0000000302427825 */ /* 0x000fe200078e0042 */
[----:B------:R-:W4:Y:S03]  /*0ba0*/  LDG.E.U8 R59, desc[UR8][R68.64+0x8] ;  /* 0x00000808443b7981 */ /* 0x000f26000c1e1100 */
[----:B---3--:R-:W-:Y:S01]  /*0bb0*/  IMAD R65, R56, 0x100, R65 ;  /* 0x0000010038417824 */ /* 0x008fe200078e0241 */
[----:B------:R-:W-:Y:S01]  /*0bc0*/  PRMT R56, R63, 0x5410, R46 ;  /* 0x000054103f387816 */ /* 0x000fe2000000002e */
[----:B------:R-:W4:Y:S03]  /*0bd0*/  LDG.E.U8 R58, desc[UR8][R66.64+0x8] ;  /* 0x00000808423a7981 */ /* 0x000f26000c1e1100 */
[----:B------:R-:W-:Y:S01]  /*0be0*/  PRMT R46, R4, 0x5410, R65 ;  /* 0x00005410042e7816 */ /* 0x000fe20000000041 */
[----:B------:R-:W3:Y:S01]  /*0bf0*/  LDG.E.U8 R62, desc[UR8][R68.64] ;  /* 0x00000008443e7981 */ /* 0x000ee2000c1e1100 */
[----:B------:R-:W-:-:S03]  /*0c00*/  IADD3.X R65, PT, PT, RZ, R55, RZ, P0, !PT ;  /* 0x00000037ff417210 */ /* 0x000fc600007fe4ff */
[----:B------:R-:W3:Y:S01]  /*0c10*/  LDG.E.U8 R63, desc[UR8][R66.64] ;  /* 0x00000008423f7981 */ /* 0x000ee2000c1e1100 */
[----:B------:R-:W-:-:S05]  /*0c20*/  IMAD.WIDE.U32 R64, R0, 0x8, R64 ;  /* 0x0000000800407825 */ /* 0x000fca00078e0040 */
[----:B------:R-:W3:Y:S01]  /*0c30*/  LDG.E R7, desc[UR8][R64.64] ;  /* 0x0000000840077981 */ /* 0x000ee2000c1e1900 */
[----:B------:R-:W-:Y:S01]  /*0c40*/  IADD3 R4, P0, PT, R52, 0x10, RZ ;  /* 0x0000001034047810 */ /* 0x000fe20007f1e0ff */
[----:B-----5:R-:W-:-:S04]  /*0c50*/  IMAD R50, R5, 0x100, R50 ;  /* 0x0000010005327824 */ /* 0x020fc800078e0232 */
[----:B------:R-:W-:Y:S02]  /*0c60*/  IMAD.X R5, RZ, RZ, R53, P0 ;  /* 0x000000ffff057224 */ /* 0x000fe400000e0635 */
[----:B-1----:R-:W-:Y:S02]  /*0c70*/  IMAD.WIDE.U32 R60, R0, 0x8, R4 ;  /* 0x00000008003c7825 */ /* 0x002fe400078e0004 */
[----:B------:R-:W5:Y:S04]  /*0c80*/  LDG.E R4, desc[UR8][R52.64+0x10] ;  /* 0x0000100834047981 */ /* 0x000f68000c1e1900 */
[----:B------:R0:W5:Y:S01]  /*0c90*/  LDG.E R5, desc[UR8][R60.64] ;  /* 0x000000083c057981 */ /* 0x000162000c1e1900 */
[----:B--2---:R-:W-:Y:S02]  /*0ca0*/  IMAD R48, R48, 0x100, R57 ;  /* 0x0000010030307824 */ /* 0x004fe400078e0239 */
[----:B----4-:R-:W-:Y:S01]  /*0cb0*/  IMAD R59, R58, 0x100, R59 ;  /* 0x000001003a3b7824 */ /* 0x010fe200078e023b */
[----:B---3--:R-:W-:-:S04]  /*0cc0*/  LEA R63, R63, R62, 0x8 ;  /* 0x0000003e3f3f7211 */ /* 0x008fc800078e40ff */
[----:B------:R-:W-:Y:S02]  /*0cd0*/  PRMT R48, R48, 0x5410, R59 ;  /* 0x0000541030307816 */ /* 0x000fe4000000003b */
[----:B------:R-:W-:Y:S01]  /*0ce0*/  PRMT R50, R50, 0x5410, R63 ;  /* 0x0000541032327816 */ /* 0x000fe2000000003f */
[C---:B------:R-:W-:Y:S08]  /*0cf0*/  IMMA.16816.S8.S8 R36, R6.reuse.ROW, R56.COL, R36 ;  /* 0x0000003806247237 */ /* 0x040ff00000405424 */
[C---:B------:R-:W-:Y:S08]  /*0d00*/  IMMA.16816.S8.S8 R28, R6.reuse.ROW, R46.COL, R28 ;  /* 0x0000002e061c7237 */ /* 0x040ff0000040541c */
[C---:B------:R-:W-:Y:S08]  /*0d10*/  IMMA.16816.S8.S8 R12, R6.reuse.ROW, R50.COL, R12 ;  /* 0x00000032060c7237 */ /* 0x040ff0000040540c */
[----:B------:R-:W-:Y:S01]  /*0d20*/  IMMA.16816.S8.S8 R16, R6.ROW, R48.COL, R16 ;  /* 0x0000003006107237 */ /* 0x000fe20000405410 */
[----:B------:R-:W-:-:S02]  /*0d30*/  SHF.R.S32.HI R6, RZ, 0x1f, R49 ;  /* 0x0000001fff067819 */ /* 0x000fc40000011431 */
[----:B------:R-:W-:-:S04]  /*0d40*/  IADD3 R7, P0, P1, R10, UR10, R49 ;  /* 0x0000000a0a077c10 */ /* 0x000fc8000f91e031 */
[----:B------:R-:W-:Y:S02]  /*0d50*/  IADD3.X R57, PT, PT, RZ, UR11, R6, P0, P1 ;  /* 0x0000000bff397c10 */ /* 0x000fe400087e2406 */
[----:B------:R-:W-:-:S04]  /*0d60*/  IADD3 R6, P0, PT, R8, R7, RZ ;  /* 0x0000000708067210 */ /* 0x000fc80007f1e0ff */
[----:B------:R-:W-:Y:S02]  /*0d70*/  IADD3.X R7, PT, PT, R9, R57, RZ, P0, !PT ;  /* 0x0000003909077210 */ /* 0x000fe400007fe4ff */
[----:B0-----:R-:W-:Y:S01]  /*0d80*/  IADD3 R60, P0, PT, R6, R2, RZ ;  /* 0x00000002063c7210 */ /* 0x001fe20007f1e0ff */
[C-C-:B------:R-:W-:Y:S01]  /*0d90*/  IMAD.WIDE.U32 R62, R2.reuse, 0x3, R6.reuse ;  /* 0x00000003023e7825 */ /* 0x140fe200078e0006 */
[----:B-----5:R-:W-:Y:S03]  /*0da0*/  IMMA.16816.S8.S8 R32, R4.ROW, R56.COL, R32 ;  /* 0x0000003804207237 */ /* 0x020fe60000405420 */
[--C-:B------:R-:W-:Y:S01]  /*0db0*/  IMAD.X R61, RZ, RZ, R7.reuse, P0 ;  /* 0x000000ffff3d7224 */ /* 0x100fe200000e0607 */
[----:B------:R-:W2:Y:S01]  /*0dc0*/  LDG.E.U8 R57, desc[UR8][R62.64] ;  /* 0x000000083e397981 */ /* 0x000ea2000c1e1100 */
[----:B------:R-:W-:-:S03]  /*0dd0*/  IMAD.WIDE.U32 R58, R2, 0x2, R6 ;  /* 0x00000002023a7825 */ /* 0x000fc600078e0006 */
[----:B------:R0:W3:Y:S01]  /*0de0*/  LDG.E.U8 R56, desc[UR8][R62.64+0x8] ;  /* 0x000008083e387981 */ /* 0x0000e2000c1e1100 */
[C---:B------:R-:W-:Y:S03]  /*0df0*/  IMMA.16816.S8.S8 R20, R4.reuse.ROW, R46.COL, R20 ;  /* 0x0000002e04147237 */ /* 0x040fe60000405414 */
[----:B------:R-:W4:Y:S04]  /*0e00*/  LDG.E.U8 R69, desc[UR8][R60.64+0x8] ;  /* 0x000008083c457981 */ /* 0x000f28000c1e1100 */
[----:B------:R-:W2:Y:S01]  /*0e10*/  LDG.E.U8 R46, desc[UR8][R58.64] ;  /* 0x000000083a2e7981 */ /* 0x000ea2000c1e1100 */
[C---:B------:R-:W-:Y:S03]  /*0e20*/  IMMA.16816.S8.S8 R24, R4.reuse.ROW, R50.COL, R24 ;  /* 0x0000003204187237 */ /* 0x040fe60000405418 */
[----:B------:R-:W0:Y:S04]  /*0e30*/  LDG.E.U8 R63, desc[UR8][R60.64] ;  /* 0x000000083c3f7981 */ /* 0x000e28000c1e1100 */
[----:B------:R-:W4:Y:S01]  /*0e40*/  LDG.E.U8 R50, desc[UR8][R6.64+0x8] ;  /* 0x0000080806327981 */ /* 0x000f22000c1e1100 */
[----:B------:R-:W-:Y:S03]  /*0e50*/  IMMA.16816.S8.S8 R40, R4.ROW, R48.COL, R40 ;  /* 0x0000003004287237 */ /* 0x000fe60000405428 */
[----:B------:R-:W0:Y:S04]  /*0e60*/  LDG.E.U8 R4, desc[UR8][R6.64] ;  /* 0x0000000806047981 */ /* 0x000e28000c1e1100 */
[----:B------:R-:W3:Y:S04]  /*0e70*/  LDG.E.U8 R65, desc[UR8][R58.64+0x8] ;  /* 0x000008083a417981 */ /* 0x000ee8000c1e1100 */
[----:B------:R-:W5:Y:S01]  /*0e80*/  LDG.E.U8 R5, desc[UR8][R60.64+0x40] ;  /* 0x000040083c057981 */ /* 0x000f62000c1e1100 */
[----:B------:R-:W-:-:S03]  /*0e90*/  IADD3 R66, P0, PT, R6, 0x40, RZ ;  /* 0x0000004006427810 */ /* 0x000fc60007f1e0ff */
[----:B------:R1:W5:Y:S04]  /*0ea0*/  LDG.E.U8 R48, desc[UR8][R60.64+0x48] ;  /* 0x000048083c307981 */ /* 0x000368000c1e1100 */
[----:B------:R-:W5:Y:S01]  /*0eb0*/  LDG.E.U8 R58, desc[UR8][R6.64+0x40] ;  /* 0x00004008063a7981 */ /* 0x000f62000c1e1100 */
[----:B------:R-:W-:Y:S01]  /*0ec0*/  IMAD.X R67, RZ, RZ, R7, P0 ;  /* 0x000000ffff437224 */ /* 0x000fe200000e0607 */
[----:B------:R-:W-:Y:S01]  /*0ed0*/  IADD3 R64, P0, PT, R54, 0x20, RZ ;  /* 0x0000002036407810 */ /* 0x000fe20007f1e0ff */
[----:B--2---:R-:W-:Y:S02]  /*0ee0*/  IMAD R46, R57, 0x100, R46 ;  /* 0x00000100392e7824 */ /* 0x004fe400078e022e */
[----:B------:R-:W2:Y:S01]  /*0ef0*/  LDG.E.U8 R57, desc[UR8][R6.64+0x48] ;  /* 0x0000480806397981 */ /* 0x000ea2000c1e1100 */
[----:B0-----:R-:W-:Y:S01]  /*0f00*/  IMAD R63, R63, 0x100, R4 ;  /* 0x000001003f3f7824 */ /* 0x001fe200078e0204 */
[----:B----4-:R-:W-:Y:S01]  /*0f10*/  LEA R4, R69, R50, 0x8 ;  /* 0x0000003245047211 */ /* 0x010fe200078e40ff */
[C-C-:B------:R-:W-:Y:S01]  /*0f20*/  IMAD.WIDE.U32 R68, R2.reuse, 0x2, R66.reuse ;  /* 0x0000000202447825 */ /* 0x140fe200078e0042 */
[----:B------:R-:W4:Y:S03]  /*0f30*/  LDG.E R6, desc[UR8][R54.64+0x20] ;  /* 0x0000200836067981 */ /* 0x000f26000c1e1900 */
[----:B------:R-:W-:Y:S01]  /*0f40*/  IMAD.WIDE.U32 R66, R2, 0x3, R66 ;  /* 0x0000000302427825 */ /* 0x000fe200078e0042 */
[----:B---3--:R-:W-:Y:S01]  /*0f50*/  LEA R65, R56, R65, 0x8 ;  /* 0x0000004138417211 */ /* 0x008fe200078e40ff */
[----:B------:R-:W3:Y:S01]  /*0f60*/  LDG.E.U8 R62, desc[UR8][R68.64] ;  /* 0x00000008443e7981 */ /* 0x000ee2000c1e1100 */
[----:B------:R-:W-:-:S03]  /*0f70*/  PRMT R56, R63, 0x5410, R46 ;  /* 0x000054103f387816 */ /* 0x000fc6000000002e */
[----:B------:R-:W3:Y:S01]  /*0f80*/  LDG.E.U8 R63, desc[UR8][R66.64] ;  /* 0x00000008423f7981 */ /* 0x000ee2000c1e1100 */
[----:B------:R-:W-:Y:S01]  /*0f90*/  PRMT R46, R4, 0x5410, R65 ;  /* 0x00005410042e7816 */ /* 0x000fe20000000041 */
[----:B------:R-:W-:Y:S02]  /*0fa0*/  IMAD.X R65, RZ, RZ, R55, P0 ;  /* 0x000000ffff417224 */ /* 0x000fe400000e0637 */
[----:B------:R-:W4:Y:S04]  /*0fb0*/  LDG.E.U8 R50, desc[UR8][R68.64+0x8] ;  /* 0x0000080844327981 */ /* 0x000f28000c1e1100 */
[----:B------:R-:W4:Y:S01]  /*0fc0*/  LDG.E.U8 R59, desc[UR8][R66.64+0x8] ;  /* 0x00000808423b7981 */ /* 0x000f22000c1e1100 */
[----:B------:R-:W-:-:S05]  /*0fd0*/  IMAD.WIDE.U32 R64, R0, 0x8, R64 ;  /* 0x0000000800407825 */ /* 0x000fca00078e0040 */
[----:B------:R-:W4:Y:S01]  /*0fe0*/  LDG.E R7, desc[UR8][R64.64] ;  /* 0x0000000840077981 */ /* 0x000f22000c1e1900 */
[----:B------:R-:W-:Y:S01]  /*0ff0*/  IADD3 R4, P0, PT, R52, 0x20, RZ ;  /* 0x0000002034047810 */ /* 0x000fe20007f1e0ff */
[----:B-----5:R-:W-:-:S03]  /*1000*/  IMAD R58, R5, 0x100, R58 ;  /* 0x00000100053a7824 */ /* 0x020fc600078e023a */
[----:B------:R-:W-:-:S03]  /*1010*/  IADD3.X R5, PT, PT, RZ, R53, RZ, P0, !PT ;  /* 0x00000035ff057210 */ /* 0x000fc600007fe4ff */
[----:B-1----:R-:W-:Y:S02]  /*1020*/  IMAD.WIDE.U32 R60, R0, 0x8, R4 ;  /* 0x00000008003c7825 */ /* 0x002fe400078e0004 */
[----:B------:R-:W5:Y:S04]  /*1030*/  LDG.E R4, desc[UR8][R52.64+0x20] ;  /* 0x0000200834047981 */ /* 0x000f68000c1e1900 */
[----:B------:R-:W5:Y:S01]  /*1040*/  LDG.E R5, desc[UR8][R60.64] ;  /* 0x000000083c057981 */ /* 0x000f62000c1e1900 */
[----:B--2---:R-:W-:Y:S02]  /*1050*/  IMAD R48, R48, 0x100, R57 ;  /* 0x0000010030307824 */ /* 0x004fe400078e0239 */
[----:B---3--:R-:W-:Y:S01]  /*1060*/  IMAD R63, R63, 0x100, R62 ;  /* 0x000001003f3f7824 */ /* 0x008fe200078e023e */
[----:B----4-:R-:W-:-:S04]  /*1070*/  LEA R59, R59, R50, 0x8 ;  /* 0x000000323b3b7211 */ /* 0x010fc800078e40ff */
[----:B------:R-:W-:Y:S02]  /*1080*/  PRMT R50, R58, 0x5410, R63 ;  /* 0x000054103a327816 */ /* 0x000fe4000000003f */
[----:B------:R-:W-:Y:S01]  /*1090*/  PRMT R48, R48, 0x5410, R59 ;  /* 0x0000541030307816 */ /* 0x000fe2000000003b */
[----:B------:R-:W-:Y:S01]  /*10a0*/  IMMA.16816.S8.S8 R36, R6.ROW, R56.COL, R36 ;  /* 0x0000003806247237 */ /* 0x000fe20000405424 */
[----:B------:R-:W-:-:S07]  /*10b0*/  IADD3 R59, P0, P1, R10, UR10, R51 ;  /* 0x0000000a0a3b7c10 */ /* 0x000fce000f91e033 */
[C---:B------:R-:W-:Y:S08]  /*10c0*/  IMMA.16816.S8.S8 R28, R6.reuse.ROW, R46.COL, R28 ;  /* 0x0000002e061c7237 */ /* 0x040ff0000040541c */
[C---:B------:R-:W-:Y:S08]  /*10d0*/  IMMA.16816.S8.S8 R12, R6.reuse.ROW, R50.COL, R12 ;  /* 0x00000032060c7237 */ /* 0x040ff0000040540c */
[----:B------:R-:W-:Y:S01]  /*10e0*/  IMMA.16816.S8.S8 R16, R6.ROW, R48.COL, R16 ;  /* 0x0000003006107237 */ /* 0x000fe20000405410 */
[----:B------:R-:W-:-:S04]  /*10f0*/  SHF.R.S32.HI R6, RZ, 0x1f, R51 ;  /* 0x0000001fff067819 */ /* 0x000fc80000011433 */
[----:B------:R-:W-:Y:S02]  /*1100*/  IADD3.X R7, PT, PT, RZ, UR11, R6, P0, P1 ;  /* 0x0000000bff077c10 */ /* 0x000fe400087e2406 */
[----:B------:R-:W-:Y:S01]  /*1110*/  IADD3 R58, P0, PT, R8, R59, RZ ;  /* 0x0000003b083a7210 */ /* 0x000fe20007f1e0ff */
[C---:B-----5:R-:W-:Y:S01]  /*1120*/  IMMA.16816.S8.S8 R32, R4.reuse.ROW, R56.COL, R32 ;  /* 0x0000003804207237 */ /* 0x060fe20000405420 */
[----:B------:R-:W-:Y:S01]  /*1130*/  IADD3 R64, P1, PT, R52, 0x30, RZ ;  /* 0x0000003034407810 */ /* 0x000fe20007f3e0ff */
[----:B------:R-:W2:Y:S02]  /*1140*/  LDG.E R8, desc[UR8][R52.64+0x30] ;  /* 0x0000300834087981 */ /* 0x000ea4000c1e1900 */
[----:B------:R-:W-:Y:S01]  /*1150*/  IMAD.X R59, R9, 0x1, R7, P0 ;  /* 0x00000001093b7824 */ /* 0x000fe200000e0607 */
[----:B------:R-:W-:Y:S01]  /*1160*/  IADD3 R66, P0, PT, R54, 0x30, RZ ;  /* 0x0000003036427810 */ /* 0x000fe20007f1e0ff */
[----:B------:R-:W3:Y:S01]  /*1170*/  LDG.E R6, desc[UR8][R54.64+0x30] ;  /* 0x0000300836067981 */ /* 0x000ee2000c1e1900 */
[----:B------:R-:W-:Y:S01]  /*1180*/  IMAD.WIDE.U32 R62, R2, 0x2, R58 ;  /* 0x00000002023e7825 */ /* 0x000fe200078e003a */
[----:B------:R-:W-:Y:S01]  /*1190*/  IMMA.16816.S8.S8 R24, R4.ROW, R50.COL, R24 ;  /* 0x0000003204187237 */ /* 0x000fe20000405418 */
[----:B------:R-:W-:Y:S01]  /*11a0*/  IADD3 R60, P2, PT, R58, R2, RZ ;  /* 0x000000023a3c7210 */ /* 0x000fe20007f5e0ff */
[----:B------:R-:W4:Y:S01]  /*11b0*/  LDG.E.U8 R69, desc[UR8][R58.64] ;  /* 0x000000083a457981 */ /* 0x000f22000c1e1100 */
[----:B------:R-:W-:-:S02]  /*11c0*/  IMAD.X R67, RZ, RZ, R55, P0 ;  /* 0x000000ffff437224 */ /* 0x000fc400000e0637 */
[----:B------:R-:W-:Y:S01]  /*11d0*/  IMAD.X R65, RZ, RZ, R53, P1 ;  /* 0x000000ffff417224 */ /* 0x000fe200008e0635 */
[----:B------:R-:W5:Y:S02]  /*11e0*/  LDG.E.U8 R56, desc[UR8][R62.64] ;  /* 0x000000083e387981 */ /* 0x000f64000c1e1100 */
[----:B------:R-:W-:Y:S02]  /*11f0*/  IMMA.16816.S8.S8 R20, R4.ROW, R46.COL, R20 ;  /* 0x0000002e04147237 */ /* 0x000fe40000405414 */
[----:B------:R-:W2:Y:S01]  /*1200*/  LDG.E.U8 R50, desc[UR8][R62.64+0x8] ;  /* 0x000008083e327981 */ /* 0x000ea2000c1e1100 */
[----:B------:R-:W-:-:S03]  /*1210*/  IMAD.WIDE.U32 R66, R0, 0x8, R66 ;  /* 0x0000000800427825 */ /* 0x000fc600078e0042 */
[----:B------:R-:W3:Y:S02]  /*1220*/  LDG.E.U8 R57, desc[UR8][R58.64+0x40] ;  /* 0x000040083a397981 */ /* 0x000ee4000c1e1100 */
[----:B------:R-:W-:Y:S01]  /*1230*/  IMMA.16816.S8.S8 R40, R4.ROW, R48.COL, R40 ;  /* 0x0000003004287237 */ /* 0x000fe20000405428 */
[----:B------:R-:W-:Y:S01]  /*1240*/  IMAD.WIDE.U32 R4, R2, 0x3, R58 ;  /* 0x0000000302047825 */ /* 0x000fe200078e003a */
[----:B------:R-:W3:Y:S04]  /*1250*/  LDG.E.U8 R53, desc[UR8][R58.64+0x48] ;  /* 0x000048083a357981 */ /* 0x000ee8000c1e1100 */
[----:B------:R0:W3:Y:S01]  /*1260*/  LDG.E.U8 R62, desc[UR8][R58.64+0x8] ;  /* 0x000008083a3e7981 */ /* 0x0000e2000c1e1100 */
[----:B------:R-:W-:-:S03]  /*1270*/  IADD3.X R61, PT, PT, RZ, R59, RZ, P2, !PT ;  /* 0x0000003bff3d7210 */ /* 0x000fc600017fe4ff */
[----:B------:R-:W3:Y:S01]  /*1280*/  LDG.E R7, desc[UR8][R66.64] ;  /* 0x0000000842077981 */ /* 0x000ee2000c1e1900 */
[----:B------:R-:W-:-:S03]  /*1290*/  IMAD.WIDE.U32 R64, R0, 0x8, R64 ;  /* 0x0000000800407825 */ /* 0x000fc600078e0040 */
[----:B------:R-:W2:Y:S01]  /*12a0*/  LDG.E.U8 R63, desc[UR8][R4.64+0x8] ;  /* 0x00000808043f7981 */ /* 0x000ea2000c1e1100 */
[----:B0-----:R-:W-:-:S03]  /*12b0*/  IADD3 R58, P0, PT, R58, 0x40, RZ ;  /* 0x000000403a3a7810 */ /* 0x001fc60007f1e0ff */
[----:B------:R-:W4:Y:S02]  /*12c0*/  LDG.E.U8 R54, desc[UR8][R60.64] ;  /* 0x000000083c367981 */ /* 0x000f24000c1e1100 */
[----:B------:R-:W-:Y:S02]  /*12d0*/  IMAD.X R59, RZ, RZ, R59, P0 ;  /* 0x000000ffff3b7224 */ /* 0x000fe400000e063b */
[----:B------:R0:W5:Y:S04]  /*12e0*/  LDG.E.U8 R67, desc[UR8][R4.64] ;  /* 0x0000000804437981 */ /* 0x000168000c1e1100 */
[----:B------:R-:W3:Y:S04]  /*12f0*/  LDG.E R9, desc[UR8][R64.64] ;  /* 0x0000000840097981 */ /* 0x000ee8000c1e1900 */
[----:B------:R-:W3:Y:S01]  /*1300*/  LDG.E.U8 R52, desc[UR8][R60.64+0x40] ;  /* 0x000040083c347981 */ /* 0x000ee2000c1e1100 */
[----:B0-----:R-:W-:-:S03]  /*1310*/  IMAD.WIDE.U32 R4, R2, 0x2, R58 ;  /* 0x0000000202047825 */ /* 0x001fc600078e003a */
[----:B------:R-:W3:Y:S01]  /*1320*/  LDG.E.U8 R46, desc[UR8][R60.64+0x48] ;  /* 0x000048083c2e7981 */ /* 0x000ee2000c1e1100 */
[----:B------:R-:W-:-:S03]  /*1330*/  IMAD.WIDE.U32 R58, R2, 0x3, R58 ;  /* 0x00000003023a7825 */ /* 0x000fc600078e003a */
[----:B------:R-:W3:Y:S04]  /*1340*/  LDG.E.U8 R48, desc[UR8][R4.64] ;  /* 0x0000000804307981 */ /* 0x000ee8000c1e1100 */
[----:B------:R-:W3:Y:S04]  /*1350*/  LDG.E.U8 R55, desc[UR8][R58.64] ;  /* 0x000000083a377981 */ /* 0x000ee8000c1e1100 */
[----:B------:R-:W3:Y:S04]  /*1360*/  LDG.E.U8 R65, desc[UR8][R60.64+0x8] ;  /* 0x000008083c417981 */ /* 0x000ee8000c1e1100 */
[----:B------:R-:W3:Y:S04]  /*1370*/  LDG.E.U8 R5, desc[UR8][R4.64+0x8] ;  /* 0x0000080804057981 */ /* 0x000ee8000c1e1100 */
[----:B------:R-:W3:Y:S01]  /*1380*/  LDG.E.U8 R4, desc[UR8][R58.64+0x8] ;  /* 0x000008083a047981 */ /* 0x000ee2000c1e1100 */
[----:B------:R-:W-:-:S05]  /*1390*/  VIADD R44, R44, 0x4 ;  /* 0x000000042c2c7836 */ /* 0x000fca0000000000 */
[----:B------:R-:W-:Y:S01]  /*13a0*/  ISETP.NE.AND P0, PT, R44, RZ, PT ;  /* 0x000000ff2c00720c */ /* 0x000fe20003f05270 */
[----:B------:R-:W-:Y:S02]  /*13b0*/  UIADD3 UR6, UP0, UPT, UR6, 0x40, URZ ;  /* 0x0000004006067890 */ /* 0x000fe4000ff1e0ff */
[----:B------:R-:W-:Y:S02]  /*13c0*/  UIADD3 UR4, UPT, UPT, UR4, 0x40, URZ ;  /* 0x0000004004047890 */ /* 0x000fe4000fffe0ff */
[----:B------:R-:W-:Y:S01]  /*13d0*/  UIADD3.X UR7, UPT, UPT, URZ, UR7, URZ, UP0, !UPT ;  /* 0x00000007ff077290 */ /* 0x000fe200087fe4ff */
[C---:B------:R-:W-:Y:S01]  /*13e0*/  LEA R51, R2.reuse, R51, 0x6 ;  /* 0x0000003302337211 */ /* 0x040fe200078e30ff */
[C---:B------:R-:W-:Y:S01]  /*13f0*/  IMAD R49, R2.reuse, 0x40, R49 ;  /* 0x0000004002317824 */ /* 0x040fe200078e0231 */
[C---:B------:R-:W-:Y:S01]  /*1400*/  LEA R45, R2.reuse, R45, 0x6 ;  /* 0x0000002d022d7211 */ /* 0x040fe200078e30ff */
[----:B------:R-:W-:Y:S02]  /*1410*/  IMAD R47, R2, 0x40, R47 ;  /* 0x00000040022f7824 */ /* 0x000fe400078e022f */
[----:B--2---:R-:W-:-:S02]  /*1420*/  IMAD R63, R63, 0x100, R50 ;  /* 0x000001003f3f7824 */ /* 0x004fc400078e0232 */
[----:B----4-:R-:W-:Y:S01]  /*1430*/  IMAD R54, R54, 0x100, R69 ;  /* 0x0000010036367824 */ /* 0x010fe200078e0245 */
[----:B-----5:R-:W-:Y:S01]  /*1440*/  LEA R67, R67, R56, 0x8 ;  /* 0x0000003843437211 */ /* 0x020fe200078e40ff */
[----:B---3--:R-:W-:Y:S01]  /*1450*/  IMAD R52, R52, 0x100, R57 ;  /* 0x0000010034347824 */ /* 0x008fe200078e0239 */
[----:B------:R-:W-:Y:S02]  /*1460*/  LEA R46, R46, R53, 0x8 ;  /* 0x000000352e2e7211 */ /* 0x000fe400078e40ff */
[----:B------:R-:W-:Y:S01]  /*1470*/  PRMT R54, R54, 0x5410, R67 ;  /* 0x0000541036367816 */ /* 0x000fe20000000043 */
[----:B------:R-:W-:Y:S01]  /*1480*/  IMAD R55, R55, 0x100, R48 ;  /* 0x0000010037377824 */ /* 0x000fe200078e0230 */
[----:B------:R-:W-:-:S04]  /*1490*/  LEA R62, R65, R62, 0x8 ;  /* 0x0000003e413e7211 */ /* 0x000fc800078e40ff */
[----:B------:R-:W-:Y:S02]  /*14a0*/  PRMT R52, R52, 0x5410, R55 ;  /* 0x0000541034347816 */ /* 0x000fe40000000037 */
[----:B------:R-:W-:Y:S01]  /*14b0*/  PRMT R62, R62, 0x5410, R63 ;  /* 0x000054103e3e7816 */ /* 0x000fe2000000003f */
[----:B------:R-:W-:-:S05]  /*14c0*/  IMAD R5, R4, 0x100, R5 ;  /* 0x0000010004057824 */ /* 0x000fca00078e0205 */
[----:B------:R-:W-:Y:S01]  /*14d0*/  PRMT R5, R46, 0x5410, R5 ;  /* 0x000054102e057816 */ /* 0x000fe20000000005 */
[-C--:B------:R-:W-:Y:S08]  /*14e0*/  IMMA.16816.S8.S8 R36, R6.ROW, R54.reuse.COL, R36 ;  /* 0x0000003606247237 */ /* 0x080ff00000405424 */
[----:B------:R-:W-:Y:S08]  /*14f0*/  IMMA.16816.S8.S8 R32, R8.ROW, R54.COL, R32 ;  /* 0x0000003608207237 */ /* 0x000ff00000405420 */
[-C--:B------:R-:W-:Y:S08]  /*1500*/  IMMA.16816.S8.S8 R28, R6.ROW, R62.reuse.COL, R28 ;  /* 0x0000003e061c7237 */ /* 0x080ff0000040541c */
[----:B------:R-:W-:Y:S08]  /*1510*/  IMMA.16816.S8.S8 R20, R8.ROW, R62.COL, R20 ;  /* 0x0000003e08147237 */ /* 0x000ff00000405414 */
[-C--:B------:R-:W-:Y:S08]  /*1520*/  IMMA.16816.S8.S8 R12, R6.ROW, R52.reuse.COL, R12 ;  /* 0x00000034060c7237 */ /* 0x080ff0000040540c */
[----:B------:R-:W-:Y:S08]  /*1530*/  IMMA.16816.S8.S8 R24, R8.ROW, R52.COL, R24 ;  /* 0x0000003408187237 */ /* 0x000ff00000405418 */
[-C--:B------:R-:W-:Y:S08]  /*1540*/  IMMA.16816.S8.S8 R16, R6.ROW, R5.reuse.COL, R16 ;  /* 0x0000000506107237 */ /* 0x080ff00000405410 */
[----:B------:R-:W-:Y:S01]  /*1550*/  IMMA.16816.S8.S8 R40, R8.ROW, R5.COL, R40 ;  /* 0x0000000508287237 */ /* 0x000fe20000405428 */
[----:B------:R-:W-:-:S04]  /*1560*/  NOP ;  /* 0x0000000000007918 */ /* 0x000fc80000000000 */
[----:B------:R-:W-:-:S15]  /*1570*/  @P0 BRA `(.L_x_2) ;  /* 0xffffffec00e40947 */ /* 0x000fde000383ffff */
.L_x_1:
[----:B------:R-:W-:-:S05]  /*1580*/  VIADD R2, R0, 0xffffffff ;  /* 0xffffffff00027836 */ /* 0x000fca0000000000 */
[----:B------:R-:W-:-:S04]  /*1590*/  LEA.HI R2, R2, 0x1, RZ, 0x1c ;  /* 0x0000000102027811 */ /* 0x000fc800078fe0ff */
[----:B------:R-:W-:-:S04]  /*15a0*/  LOP3.LUT R62, R2, 0x3, RZ, 0xc0, !PT ;  /* 0x00000003023e7812 */ /* 0x000fc800078ec0ff */
[----:B------:R-:W-:-:S13]  /*15b0*/  ISETP.NE.AND P0, PT, R62, RZ, PT ;  /* 0x000000ff3e00720c */ /* 0x000fda0003f05270 */
[----:B------:R-:W-:Y:S05]  /*15c0*/  @!P0 BRA `(.L_x_0) ;  /* 0x0000000400708947 */ /* 0x000fea0003800000 */
[----:B------:R-:W0:Y:S01]  /*15d0*/  S2R R2, SR_LANEID ;  /* 0x0000000000027919 */ /* 0x000e220000000000 */
[----:B------:R-:W1:Y:S01]  /*15e0*/  LDCU.64 UR6, c[0x0][0x380] ;  /* 0x00007000ff0677ac */ /* 0x000e620008000a00 */
[----:B------:R-:W2:Y:S01]  /*15f0*/  LDC R65, c[0x0][0x39c] ;  /* 0x0000e700ff417b82 */ /* 0x000ea20000000800 */
[----:B------:R-:W-:Y:S01]  /*1600*/  IADD3 R5, P0, PT, R11, 0x40, RZ ;  /* 0x000000400b057810 */ /* 0x000fe20007f1e0ff */
[-C--:B------:R-:W-:Y:S01]  /*1610*/  IMAD R69, R3, R0.reuse, RZ ;  /* 0x0000000003457224 */ /* 0x080fe200078e02ff */
[----:B------:R-:W-:Y:S01]  /*1620*/  UMOV UR5, URZ ;  /* 0x000000ff00057c82 */ /* 0x000fe20008000000 */
[----:B------:R-:W-:Y:S01]  /*1630*/  IMAD.MOV.U32 R49, RZ, RZ, RZ ;  /* 0x000000ffff317224 */ /* 0x000fe200078e00ff */
[----:B------:R-:W-:Y:S01]  /*1640*/  IADD3 R62, PT, PT, -R62, RZ, RZ ;  /* 0x000000ff3e3e7210 */ /* 0x000fe20007ffe1ff */
[----:B------:R-:W-:Y:S01]  /*1650*/  IMAD.X R9, RZ, RZ, R3, P0 ;  /* 0x000000ffff097224 */ /* 0x000fe200000e0603 */
[----:B------:R-:W3:Y:S01]  /*1660*/  LDCU.64 UR10, c[0x0][0x388] ;  /* 0x00007100ff0a77ac */ /* 0x000ee20008000a00 */
[----:B------:R-:W-:-:S04]  /*1670*/  IMAD.WIDE.U32 R4, R5, R0, UR4 ;  /* 0x0000000405047e25 */ /* 0x000fc8000f8e0000 */
[-C--:B------:R-:W-:Y:S02]  /*1680*/  IMAD R9, R9, R0.reuse, RZ ;  /* 0x0000000009097224 */ /* 0x080fe400078e02ff */
[----:B------:R-:W-:Y:S01]  /*1690*/  IMAD.WIDE.U32 R6, R11, R0, UR4 ;  /* 0x000000040b067e25 */ /* 0x000fe2000f8e0000 */
[----:B-1----:R-:W-:Y:S02]  /*16a0*/  IADD3 R63, P0, PT, R4, UR6, RZ ;  /* 0x00000006043f7c10 */ /* 0x002fe4000ff1e0ff */
[----:B------:R-:W-:Y:S02]  /*16b0*/  IADD3 R67, P1, PT, R6, UR6, RZ ;  /* 0x0000000606437c10 */ /* 0x000fe4000ff3e0ff */
[----:B------:R-:W-:Y:S01]  /*16c0*/  IADD3.X R66, PT, PT, R9, UR7, R5, P0, !PT ;  /* 0x0000000709427c10 */ /* 0x000fe200087fe405 */
[----:B------:R-:W-:Y:S01]  /*16d0*/  IMAD.MOV.U32 R5, RZ, RZ, RZ ;  /* 0x000000ffff057224 */ /* 0x000fe200078e00ff */
[----:B------:R-:W-:Y:S01]  /*16e0*/  IADD3.X R69, PT, PT, R69, UR7, R7, P1, !PT ;  /* 0x0000000745457c10 */ /* 0x000fe20008ffe407 */
[----:B--2---:R-:W-:Y:S01]  /*16f0*/  IMAD R64, R65, UR4, RZ ;  /* 0x0000000441407c24 */ /* 0x004fe2000f8e02ff */
[----:B0-----:R-:W-:-:S02]  /*1700*/  SHF.L.U32 R48, R2, 0x2, RZ ;  /* 0x0000000202307819 */ /* 0x001fc400000006ff */
[----:B------:R-:W-:Y:S02]  /*1710*/  SHF.R.U32.HI R4, RZ, 0x2, R2 ;  /* 0x00000002ff047819 */ /* 0x000fe40000011602 */
[----:B------:R-:W-:-:S05]  /*1720*/  LOP3.LUT R48, R48, 0xc, RZ, 0xe2, !PT ;  /* 0x0000000c30307812 */ /* 0x000fca00078ee2ff */
[----:B------:R-:W-:-:S04]  /*1730*/  IMAD.WIDE.U32 R50, R4, R0, R48 ;  /* 0x0000000004327225 */ /* 0x000fc800078e0030 */
[----:B---3--:R-:W-:-:S07]  /*1740*/  IMAD.WIDE.U32 R48, R48, R65, R4 ;  /* 0x0000004130307225 */ /* 0x008fce00078e0004 */
.L_x_3:
[--C-:B------:R-:W-:Y:S02]  /*1750*/  SHF.R.S32.HI R2, RZ, 0x1f, R64.reuse ;  /* 0x0000001fff027819 */ /* 0x100fe40000011440 */
[----:B------:R-:W-:-:S04]  /*1760*/  IADD3 R45, P0, P1, R10, UR10, R64 ;  /* 0x0000000a0a2d7c10 */ /* 0x000fc8000f91e040 */
[----:B------:R-:W-:Y:S02]  /*1770*/  IADD3.X R5, PT, PT, RZ, UR11, R2, P0, P1 ;  /* 0x0000000bff057c10 */ /* 0x000fe400087e2402 */
[----:B------:R-:W-:-:S05]  /*1780*/  IADD3 R44, P0, PT, R48, R45, RZ ;  /* 0x0000002d302c7210 */ /* 0x000fca0007f1e0ff */
[----:B------:R-:W-:Y:S02]  /*1790*/  IMAD.X R45, R49, 0x1, R5, P0 ;  /* 0x00000001312d7824 */ /* 0x000fe400000e0605 */
[C-C-:B------:R-:W-:Y:S01]  /*17a0*/  IMAD.WIDE.U32 R56, R65.reuse, 0x2, R44.reuse ;  /* 0x0000000241387825 */ /* 0x140fe200078e002c */
[----:B------:R-:W-:Y:S02]  /*17b0*/  IADD3 R46, P0, PT, R44, R65, RZ ;  /* 0x000000412c2e7210 */ /* 0x000fe40007f1e0ff */
[----:B------:R-:W2:Y:S01]  /*17c0*/  LDG.E.U8 R7, desc[UR8][R44.64] ;  /* 0x000000082c077981 */ /* 0x000ea2000c1e1100 */
[----:B------:R-:W-:-:S03]  /*17d0*/  IMAD.WIDE.U32 R52, R65, 0x3, R44 ;  /* 0x0000000341347825 */ /* 0x000fc600078e002c */
[----:B------:R-:W3:Y:S04]  /*17e0*/  LDG.E.U8 R9, desc[UR8][R56.64] ;  /* 0x0000000838097981 */ /* 0x000ee8000c1e1100 */
[----:B------:R-:W3:Y:S01]  /*17f0*/  LDG.E.U8 R54, desc[UR8][R52.64] ;  /* 0x0000000834367981 */ /* 0x000ee2000c1e1100 */
[----:B------:R-:W-:Y:S01]  /*1800*/  IMAD.X R47, RZ, RZ, R45, P0 ;  /* 0x000000ffff2f7224 */ /* 0x000fe200000e062d */
[----:B------:R-:W-:Y:S02]  /*1810*/  IADD3 R58, P1, PT, R50, R63, RZ ;  /* 0x0000003f323a7210 */ /* 0x000fe40007f3e0ff */
[----:B------:R-:W4:Y:S04]  /*1820*/  LDG.E.U8 R4, desc[UR8][R44.64+0x8] ;  /* 0x000008082c047981 */ /* 0x000f28000c1e1100 */
[----:B------:R-:W2:Y:S01]  /*1830*/  LDG.E.U8 R68, desc[UR8][R46.64] ;  /* 0x000000082e447981 */ /* 0x000ea2000c1e1100 */
[----:B------:R-:W-:-:S03]  /*1840*/  IMAD.X R59, R51, 0x1, R66, P1 ;  /* 0x00000001333b7824 */ /* 0x000fc600008e0642 */
[----:B------:R-:W5:Y:S04]  /*1850*/  LDG.E.U8 R6, desc[UR8][R44.64+0x40] ;  /* 0x000040082c067981 */ /* 0x000f68000c1e1100 */
[----:B------:R0:W4:Y:S01]  /*1860*/  LDG.E.U8 R8, desc[UR8][R44.64+0x48] ;  /* 0x000048082c087981 */ /* 0x000122000c1e1100 */
[----:B------:R-:W-:-:S03]  /*1870*/  IMAD.WIDE.U32 R60, R0, 0x8, R58 ;  /* 0x00000008003c7825 */ /* 0x000fc600078e003a */
[----:B------:R-:W5:Y:S04]  /*1880*/  LDG.E.U8 R5, desc[UR8][R52.64+0x8] ;  /* 0x0000080834057981 */ /* 0x000f68000c1e1100 */
[----:B------:R-:W5:Y:S04]  /*1890*/  LDG.E.U8 R2, desc[UR8][R56.64+0x8] ;  /* 0x0000080838027981 */ /* 0x000f68000c1e1100 */
[----:B------:R2:W4:Y:S04]  /*18a0*/  LDG.E R52, desc[UR8][R58.64] ;  /* 0x000000083a347981 */ /* 0x000528000c1e1900 */
[----:B------:R-:W4:Y:S01]  /*18b0*/  LDG.E R53, desc[UR8][R60.64] ;  /* 0x000000083c357981 */ /* 0x000f22000c1e1900 */
[----:B---3--:R-:W-:-:S02]  /*18c0*/  LEA R9, R54, R9, 0x8 ;  /* 0x0000000936097211 */ /* 0x008fc400078e40ff */
[----:B------:R-:W-:-:S05]  /*18d0*/  IADD3 R54, P0, PT, R50, R67, RZ ;  /* 0x0000004332367210 */ /* 0x000fca0007f1e0ff */
[----:B------:R-:W-:Y:S01]  /*18e0*/  IMAD.X R55, R51, 0x1, R69, P0 ;  /* 0x0000000133377824 */ /* 0x000fe200000e0645 */
[----:B0-----:R-:W-:Y:S02]  /*18f0*/  IADD3 R44, P0, PT, R44, 0x40, RZ ;  /* 0x000000402c2c7810 */ /* 0x001fe40007f1e0ff */
[----:B--2---:R-:W-:Y:S02]  /*1900*/  LEA R58, R68, R7, 0x8 ;  /* 0x00000007443a7211 */ /* 0x004fe400078e40ff */
[----:B------:R0:W2:Y:S01]  /*1910*/  LDG.E R56, desc[UR8][R54.64] ;  /* 0x0000000836387981 */ /* 0x0000a2000c1e1900 */
[----:B------:R-:W-:Y:S01]  /*1920*/  IMAD.X R45, RZ, RZ, R45, P0 ;  /* 0x000000ffff2d7224 */ /* 0x000fe200000e062d */
[----:B------:R-:W-:Y:S02]  /*1930*/  PRMT R9, R58, 0x5410, R9 ;  /* 0x000054103a097816 */ /* 0x000fe40000000009 */
[----:B------:R-:W3:Y:S01]  /*1940*/  LDG.E.U8 R68, desc[UR8][R46.64+0x40] ;  /* 0x000040082e447981 */ /* 0x000ee2000c1e1100 */
[----:B------:R-:W-:-:S03]  /*1950*/  IMAD.WIDE.U32 R58, R65, 0x2, R44 ;  /* 0x00000002413a7825 */ /* 0x000fc600078e002c */
[----:B------:R-:W2:Y:S01]  /*1960*/  LDG.E.U8 R7, desc[UR8][R46.64+0x8] ;  /* 0x000008082e077981 */ /* 0x000ea2000c1e1100 */
[----:B------:R-:W-:-:S03]  /*1970*/  IMAD.WIDE.U32 R44, R65, 0x3, R44 ;  /* 0x00000003412c7825 */ /* 0x000fc600078e002c */
[----:B------:R-:W2:Y:S01]  /*1980*/  LDG.E.U8 R60, desc[UR8][R58.64+0x8] ;  /* 0x000008083a3c7981 */ /* 0x000ea2000c1e1100 */
[----:B0-----:R-:W-:-:S03]  /*1990*/  IMAD.WIDE.U32 R54, R0, 0x8, R54 ;  /* 0x0000000800367825 */ /* 0x001fc600078e0036 */
[----:B------:R0:W2:Y:S04]  /*19a0*/  LDG.E.U8 R61, desc[UR8][R44.64] ;  /* 0x000000082c3d7981 */ /* 0x0000a8000c1e1100 */
[----:B------:R-:W2:Y:S04]  /*19b0*/  LDG.E R57, desc[UR8][R54.64] ;  /* 0x0000000836397981 */ /* 0x000ea8000c1e1900 */
[----:B------:R-:W0:Y:S04]  /*19c0*/  LDG.E.U8 R45, desc[UR8][R44.64+0x8] ;  /* 0x000008082c2d7981 */ /* 0x000e28000c1e1100 */
[----:B------:R-:W2:Y:S04]  /*19d0*/  LDG.E.U8 R54, desc[UR8][R58.64] ;  /* 0x000000083a367981 */ /* 0x000ea8000c1e1100 */
[----:B------:R-:W2:Y:S01]  /*19e0*/  LDG.E.U8 R55, desc[UR8][R46.64+0x48] ;  /* 0x000048082e377981 */ /* 0x000ea2000c1e1100 */
[----:B------:R-:W-:-:S02]  /*19f0*/  VIADD R62, R62, 0x1 ;  /* 0x000000013e3e7836 */ /* 0x000fc40000000000 */
[----:B-----5:R-:W-:-:S03]  /*1a00*/  IMAD R5, R5, 0x100, R2 ;  /* 0x0000010005057824 */ /* 0x020fc600078e0202 */
[----:B------:R-:W-:Y:S02]  /*1a10*/  ISETP.NE.AND P0, PT, R62, RZ, PT ;  /* 0x000000ff3e00720c */ /* 0x000fe40003f05270 */
[----:B------:R-:W-:Y:S02]  /*1a20*/  IADD3 R63, P1, PT, R63, 0x10, RZ ;  /* 0x000000103f3f7810 */ /* 0x000fe40007f3e0ff */
[----:B------:R-:W-:Y:S01]  /*1a30*/  IADD3 R67, P2, PT, R67, 0x10, RZ ;  /* 0x0000001043437810 */ /* 0x000fe20007f5e0ff */
[----:B----4-:R-:W-:Y:S01]  /*1a40*/  IMMA.16816.S8.S8 R32, R52.ROW, R9.COL, R32 ;  /* 0x0000000934207237 */ /* 0x010fe20000405420 */
[----:B------:R-:W-:Y:S01]  /*1a50*/  LEA R64, R65, R64, 0x4 ;  /* 0x0000004041407211 */ /* 0x000fe200078e20ff */
[----:B------:R-:W-:Y:S02]  /*1a60*/  IMAD.X R66, RZ, RZ, R66, P1 ;  /* 0x000000ffff427224 */ /* 0x000fe400008e0642 */
[----:B------:R-:W-:Y:S02]  /*1a70*/  IMAD.X R69, RZ, RZ, R69, P2 ;  /* 0x000000ffff457224 */ /* 0x000fe400010e0645 */
[----:B---3--:R-:W-:Y:S01]  /*1a80*/  IMAD R6, R68, 0x100, R6 ;  /* 0x0000010044067824 */ /* 0x008fe200078e0206 */
[----:B--2---:R-:W-:-:S04]  /*1a90*/  LEA R4, R7, R4, 0x8 ;  /* 0x0000000407047211 */ /* 0x004fc800078e40ff */
[----:B------:R-:W-:Y:S01]  /*1aa0*/  PRMT R4, R4, 0x5410, R5 ;  /* 0x0000541004047816 */ /* 0x000fe20000000005 */
[----:B0-----:R-:W-:Y:S02]  /*1ab0*/  IMAD R45, R45, 0x100, R60 ;  /* 0x000001002d2d7824 */ /* 0x001fe400078e023c */
[----:B------:R-:W-:Y:S01]  /*1ac0*/  IMAD R61, R61, 0x100, R54 ;  /* 0x000001003d3d7824 */ /* 0x000fe200078e0236 */
[----:B------:R-:W-:-:S04]  /*1ad0*/  LEA R8, R55, R8, 0x8 ;  /* 0x0000000837087211 */ /* 0x000fc800078e40ff */
[----:B------:R-:W-:Y:S02]  /*1ae0*/  PRMT R6, R6, 0x5410, R61 ;  /* 0x0000541006067816 */ /* 0x000fe4000000003d */
[----:B------:R-:W-:Y:S01]  /*1af0*/  PRMT R8, R8, 0x5410, R45 ;  /* 0x0000541008087816 */ /* 0x000fe2000000002d */
[C---:B------:R-:W-:Y:S08]  /*1b00*/  IMMA.16816.S8.S8 R36, R56.reuse.ROW, R9.COL, R36 ;  /* 0x0000000938247237 */ /* 0x040ff00000405424 */
        /* <DEDUP_REMOVED lines=8> */
.L_x_0:
[----:B------:R-:W0:Y:S01]  /*1b90*/  S2R R6, SR_LANEID ;  /* 0x0000000000067919 */ /* 0x000e220000000000 */
[----:B------:R-:W1:Y:S01]  /*1ba0*/  LDC R0, c[0x0][0x39c] ;  /* 0x0000e700ff007b82 */ /* 0x000e620000000800 */
[----:B------:R-:W2:Y:S01]  /*1bb0*/  LDCU.64 UR4, c[0x0][0x390] ;  /* 0x00007200ff0477ac */ /* 0x000ea20008000a00 */
[----:B------:R-:W-:Y:S01]  /*1bc0*/  IMAD.MOV.U32 R7, RZ, RZ, RZ ;  /* 0x000000ffff077224 */ /* 0x000fe200078e00ff */
[----:B------:R-:W3:Y:S01]  /*1bd0*/  LDCU UR6, c[0x0][0x3a4] ;  /* 0x00007480ff0677ac */ /* 0x000ee20008000800 */
[----:B------:R-:W4:Y:S01]  /*1be0*/  LDCU UR7, c[0x0][0x3a8] ;  /* 0x00007500ff0777ac */ /* 0x000f220008000800 */
[--C-:B-1----:R-:W-:Y:S01]  /*1bf0*/  SHF.R.S32.HI R2, RZ, 0x1f, R0.reuse ;  /* 0x0000001fff027819 */ /* 0x102fe20000011400 */
[-C--:B------:R-:W-:Y:S01]  /*1c00*/  IMAD R3, R3, R0.reuse, RZ ;  /* 0x0000000003037224 */ /* 0x080fe200078e02ff */
[----:B------:R-:W-:Y:S01]  /*1c10*/  SHF.R.U32.HI R9, RZ, 0x1, R0 ;  /* 0x00000001ff097819 */ /* 0x000fe20000011600 */
[----:B------:R-:W-:-:S04]  /*1c20*/  IMAD.WIDE.U32 R44, R11, R0, RZ ;  /* 0x000000000b2c7225 */ /* 0x000fc800078e00ff */
[----:B------:R-:W-:Y:S01]  /*1c30*/  IMAD R3, R2, R11, R3 ;  /* 0x0000000b02037224 */ /* 0x000fe200078e0203 */
[----:B0-----:R-:W-:Y:S02]  /*1c40*/  SHF.R.U32.HI R2, RZ, 0x2, R6 ;  /* 0x00000002ff027819 */ /* 0x001fe40000011606 */
[----:B------:R-:W-:Y:S02]  /*1c50*/  LOP3.LUT R6, R6, 0x3, RZ, 0xc0, !PT ;  /* 0x0000000306067812 */ /* 0x000fe400078ec0ff */
[----:B------:R-:W-:Y:S02]  /*1c60*/  IADD3 R4, P0, PT, R10, R44, RZ ;  /* 0x0000002c0a047210 */ /* 0x000fe40007f1e0ff */
[----:B------:R-:W-:Y:S01]  /*1c70*/  IADD3 R45, PT, PT, R45, R3, RZ ;  /* 0x000000032d2d7210 */ /* 0x000fe20007ffe0ff */
[----:B------:R-:W-:Y:S01]  /*1c80*/  IMAD.WIDE.U32 R6, R2, R9, R6 ;  /* 0x0000000902067225 */ /* 0x000fe200078e0006 */
[----:B--2---:R-:W-:-:S03]  /*1c90*/  LEA R3, P1, R4, UR4, 0x2 ;  /* 0x0000000404037c11 */ /* 0x004fc6000f8210ff */
[----:B------:R-:W-:Y:S01]  /*1ca0*/  IMAD.X R5, RZ, RZ, R45, P0 ;  /* 0x000000ffff057224 */ /* 0x000fe200000e062d */
[----:B------:R-:W-:-:S04]  /*1cb0*/  LEA R2, P0, R6, R3, 0x3 ;  /* 0x0000000306027211 */ /* 0x000fc800078018ff */
[----:B------:R-:W-:-:S04]  /*1cc0*/  LEA.HI.X R3, R4, UR5, R5, 0x2, P1 ;  /* 0x0000000504037c11 */ /* 0x000fc800088f1405 */
[----:B------:R-:W-:-:S03]  /*1cd0*/  LEA.HI.X R3, R6, R3, R7, 0x3, P0 ;  /* 0x0000000306037211 */ /* 0x000fc600000f1c07 */
[----:B------:R-:W-:Y:S02]  /*1ce0*/  IMAD.WIDE.U32 R4, R9, 0x40, R2 ;  /* 0x0000004009047825 */ /* 0x000fe400078e0002 */
[----:B------:R-:W4:Y:S04]  /*1cf0*/  LDG.E.64 R52, desc[UR8][R2.64] ;  /* 0x0000000802347981 */ /* 0x000f28000c1e1b00 */
[----:B------:R-:W2:Y:S04]  /*1d00*/  LDG.E.64 R50, desc[UR8][R4.64] ;  /* 0x0000000804327981 */ /* 0x000ea8000c1e1b00 */
[----:B------:R-:W5:Y:S04]  /*1d10*/  LDG.E.64 R48, desc[UR8][R2.64+0x20] ;  /* 0x0000200802307981 */ /* 0x000f68000c1e1b00 */
[----:B------:R-:W5:Y:S01]  /*1d20*/  LDG.E.64 R46, desc[UR8][R4.64+0x20] ;  /* 0x00002008042e7981 */ /* 0x000f62000c1e1b00 */
[----:B---3--:R-:W-:-:S02]  /*1d30*/  IMAD R11, R36, UR6, RZ ;  /* 0x00000006240b7c24 */ /* 0x008fc4000f8e02ff */
[----:B------:R-:W-:Y:S02]  /*1d40*/  IMAD R36, R39, UR6, RZ ;  /* 0x0000000627247c24 */ /* 0x000fe4000f8e02ff */
[----:B------:R-:W-:Y:S02]  /*1d50*/  IMAD R8, R37, UR6, RZ ;  /* 0x0000000625087c24 */ /* 0x000fe4000f8e02ff */
[----:B------:R-:W-:Y:S02]  /*1d60*/  IMAD R39, R28, UR6, RZ ;  /* 0x000000061c277c24 */ /* 0x000fe4000f8e02ff */
[----:B------:R-:W-:Y:S02]  /*1d70*/  IMAD R37, R38, UR6, RZ ;  /* 0x0000000626257c24 */ /* 0x000fe4000f8e02ff */
[----:B------:R-:W-:Y:S02]  /*1d80*/  IMAD R28, R29, UR6, RZ ;  /* 0x000000061d1c7c24 */ /* 0x000fe4000f8e02ff */
[----:B------:R-:W-:-:S02]  /*1d90*/  IMAD R29, R30, UR6, RZ ;  /* 0x000000061e1d7c24 */ /* 0x000fc4000f8e02ff */
[----:B------:R-:W-:Y:S02]  /*1da0*/  IMAD R30, R31, UR6, RZ ;  /* 0x000000061f1e7c24 */ /* 0x000fe4000f8e02ff */
[----:B----4-:R-:W-:Y:S02]  /*1db0*/  IMAD R52, R52, UR7, R11 ;  /* 0x0000000734347c24 */ /* 0x010fe4000f8e020b */
[----:B------:R-:W-:Y:S02]  /*1dc0*/  IMAD R53, R53, UR7, R8 ;  /* 0x0000000735357c24 */ /* 0x000fe4000f8e0208 */
[----:B--2---:R-:W-:Y:S02]  /*1dd0*/  IMAD R50, R50, UR7, R37 ;  /* 0x0000000732327c24 */ /* 0x004fe4000f8e0225 */
[----:B------:R-:W-:Y:S01]  /*1de0*/  IMAD R51, R51, UR7, R36 ;  /* 0x0000000733337c24 */ /* 0x000fe2000f8e0224 */
[----:B------:R0:W-:Y:S01]  /*1df0*/  STG.E.64 desc[UR8][R2.64], R52 ;  /* 0x0000003402007986 */ /* 0x0001e2000c101b08 */
[----:B-----5:R-:W-:-:S02]  /*1e00*/  IMAD R48, R48, UR7, R39 ;  /* 0x0000000730307c24 */ /* 0x020fc4000f8e0227 */
[----:B------:R-:W-:Y:S01]  /*1e10*/  IMAD R49, R49, UR7, R28 ;  /* 0x0000000731317c24 */ /* 0x000fe2000f8e021c */
[----:B------:R-:W-:Y:S01]  /*1e20*/  STG.E.64 desc[UR8][R4.64], R50 ;  /* 0x0000003204007986 */ /* 0x000fe2000c101b08 */
[----:B------:R-:W-:Y:S02]  /*1e30*/  IMAD R46, R46, UR7, R29 ;  /* 0x000000072e2e7c24 */ /* 0x000fe4000f8e021d */
[----:B------:R-:W-:Y:S01]  /*1e40*/  IMAD R47, R47, UR7, R30 ;  /* 0x000000072f2f7c24 */ /* 0x000fe2000f8e021e */
[----:B------:R-:W-:Y:S04]  /*1e50*/  STG.E.64 desc[UR8][R2.64+0x20], R48 ;  /* 0x0000203002007986 */ /* 0x000fe8000c101b08 */
[----:B------:R1:W-:Y:S04]  /*1e60*/  STG.E.64 desc[UR8][R4.64+0x20], R46 ;  /* 0x0000202e04007986 */ /* 0x0003e8000c101b08 */
[----:B------:R-:W2:Y:S04]  /*1e70*/  LDG.E.64 R38, desc[UR8][R2.64+0x100] ;  /* 0x0001000802267981 */ /* 0x000ea8000c1e1b00 */
[----:B------:R-:W3:Y:S04]  /*1e80*/  LDG.E.64 R36, desc[UR8][R4.64+0x100] ;  /* 0x0001000804247981 */ /* 0x000ee8000c1e1b00 */
[----:B------:R-:W4:Y:S04]  /*1e90*/  LDG.E.64 R28, desc[UR8][R2.64+0x120] ;  /* 0x00012008021c7981 */ /* 0x000f28000c1e1b00 */
[----:B------:R-:W5:Y:S01]  /*1ea0*/  LDG.E.64 R30, desc[UR8][R4.64+0x120] ;  /* 0x00012008041e7981 */ /* 0x000f62000c1e1b00 */
[----:B------:R-:W-:-:S03]  /*1eb0*/  IMAD.WIDE R44, R0, 0x40, R44 ;  /* 0x00000040002c7825 */ /* 0x000fc600078e022c */
[----:B------:R-:W-:-:S04]  /*1ec0*/  IADD3 R10, P0, PT, R44, R10, RZ ;  /* 0x0000000a2c0a7210 */ /* 0x000fc80007f1e0ff */
[----:B0-----:R-:W-:Y:S02]  /*1ed0*/  IADD3.X R53, PT, PT, RZ, R45, RZ, P0, !PT ;  /* 0x0000002dff357210 */ /* 0x001fe400007fe4ff */
[----:B------:R-:W-:Y:S01]  /*1ee0*/  LEA R11, P0, R10, UR4, 0x2 ;  /* 0x000000040a0b7c11 */ /* 0x000fe2000f8010ff */
[----:B------:R-:W-:Y:S02]  /*1ef0*/  IMAD R45, R12, UR6, RZ ;  /* 0x000000060c2d7c24 */ /* 0x000fe4000f8e02ff */
[----:B------:R-:W-:Y:S01]  /*1f00*/  IMAD R0, R13, UR6, RZ ;  /* 0x000000060d007c24 */ /* 0x000fe2000f8e02ff */
[----:B-1----:R-:W-:Y:S01]  /*1f10*/  LEA.HI.X R47, R10, UR5, R53, 0x2, P0 ;  /* 0x000000050a2f7c11 */ /* 0x002fe200080f1435 */
[----:B------:R-:W-:Y:S01]  /*1f20*/  IMAD R13, R14, UR6, RZ ;  /* 0x000000060e0d7c24 */ /* 0x000fe2000f8e02ff */
[----:B------:R-:W-:Y:S01]  /*1f30*/  LEA R10, P0, R6, R11, 0x3 ;  /* 0x0000000b060a7211 */ /* 0x000fe200078018ff */
[----:B------:R-:W-:Y:S02]  /*1f40*/  IMAD R8, R15, UR6, RZ ;  /* 0x000000060f087c24 */ /* 0x000fe4000f8e02ff */
[----:B------:R-:W-:-:S02]  /*1f50*/  IMAD R15, R16, UR6, RZ ;  /* 0x00000006100f7c24 */ /* 0x000fc4000f8e02ff */
[----:B------:R-:W-:Y:S01]  /*1f60*/  IMAD R12, R17, UR6, RZ ;  /* 0x00000006110c7c24 */ /* 0x000fe2000f8e02ff */
[----:B------:R-:W-:Y:S01]  /*1f70*/  LEA.HI.X R11, R6, R47, R7, 0x3, P0 ;  /* 0x0000002f060b7211 */ /* 0x000fe200000f1c07 */
[----:B------:R-:W-:Y:S02]  /*1f80*/  IMAD R17, R18, UR6, RZ ;  /* 0x0000000612117c24 */ /* 0x000fe4000f8e02ff */
[----:B------:R-:W-:Y:S02]  /*1f90*/  IMAD R14, R19, UR6, RZ ;  /* 0x00000006130e7c24 */ /* 0x000fe4000f8e02ff */
[----:B------:R-:W-:-:S04]  /*1fa0*/  IMAD.WIDE.U32 R6, R9, 0x40, R10 ;  /* 0x0000004009067825 */ /* 0x000fc800078e000a */
[----:B--2---:R-:W-:Y:S02]  /*1fb0*/  IMAD R38, R38, UR7, R45 ;  /* 0x0000000726267c24 */ /* 0x004fe4000f8e022d */
[----:B------:R-:W-:Y:S02]  /*1fc0*/  IMAD R39, R39, UR7, R0 ;  /* 0x0000000727277c24 */ /* 0x000fe4000f8e0200 */
[----:B---3--:R-:W-:Y:S02]  /*1fd0*/  IMAD R36, R36, UR7, R13 ;  /* 0x0000000724247c24 */ /* 0x008fe4000f8e020d */
[----:B------:R-:W-:Y:S02]  /*1fe0*/  IMAD R37, R37, UR7, R8 ;  /* 0x0000000725257c24 */ /* 0x000fe4000f8e0208 */
[----:B----4-:R-:W-:Y:S02]  /*1ff0*/  IMAD R28, R28, UR7, R15 ;  /* 0x000000071c1c7c24 */ /* 0x010fe4000f8e020f */
[----:B------:R-:W-:-:S02]  /*2000*/  IMAD R29, R29, UR7, R12 ;  /* 0x000000071d1d7c24 */ /* 0x000fc4000f8e020c */
[----:B-----5:R-:W-:Y:S02]  /*2010*/  IMAD R30, R30, UR7, R17 ;  /* 0x000000071e1e7c24 */ /* 0x020fe4000f8e0211 */
[----:B------:R-:W-:Y:S01]  /*2020*/  IMAD R31, R31, UR7, R14 ;  /* 0x000000071f1f7c24 */ /* 0x000fe2000f8e020e */
[----:B------:R-:W-:Y:S04]  /*2030*/  STG.E.64 desc[UR8][R2.64+0x100], R38 ;  /* 0x0001002602007986 */ /* 0x000fe8000c101b08 */
[----:B------:R-:W-:Y:S04]  /*2040*/  STG.E.64 desc[UR8][R4.64+0x100], R36 ;  /* 0x0001002404007986 */ /* 0x000fe8000c101b08 */
[----:B------:R0:W-:Y:S04]  /*2050*/  STG.E.64 desc[UR8][R2.64+0x120], R28 ;  /* 0x0001201c02007986 */ /* 0x0001e8000c101b08 */
[----:B------:R1:W-:Y:S04]  /*2060*/  STG.E.64 desc[UR8][R4.64+0x120], R30 ;  /* 0x0001201e04007986 */ /* 0x0003e8000c101b08 */
[----:B------:R-:W2:Y:S04]  /*2070*/  LDG.E.64 R8, desc[UR8][R10.64] ;  /* 0x000000080a087981 */ /* 0x000ea8000c1e1b00 */
[----:B------:R-:W3:Y:S04]  /*2080*/  LDG.E.64 R12, desc[UR8][R6.64] ;  /* 0x00000008060c7981 */ /* 0x000ee8000c1e1b00 */
[----:B------:R-:W4:Y:S04]  /*2090*/  LDG.E.64 R14, desc[UR8][R10.64+0x20] ;  /* 0x000020080a0e7981 */ /* 0x000f28000c1e1b00 */
[----:B------:R-:W5:Y:S01]  /*20a0*/  LDG.E.64 R16, desc[UR8][R6.64+0x20] ;  /* 0x0000200806107981 */ /* 0x000f62000c1e1b00 */
[----:B------:R-:W-:-:S02]  /*20b0*/  IMAD R19, R32, UR6, RZ ;  /* 0x0000000620137c24 */ /* 0x000fc4000f8e02ff */
[----:B------:R-:W-:Y:S02]  /*20c0*/  IMAD R0, R33, UR6, RZ ;  /* 0x0000000621007c24 */ /* 0x000fe4000f8e02ff */
[----:B------:R-:W-:Y:S02]  /*20d0*/  IMAD R33, R34, UR6, RZ ;  /* 0x0000000622217c24 */ /* 0x000fe4000f8e02ff */
[----:B------:R-:W-:Y:S02]  /*20e0*/  IMAD R18, R35, UR6, RZ ;  /* 0x0000000623127c24 */ /* 0x000fe4000f8e02ff */
[----:B------:R-:W-:Y:S02]  /*20f0*/  IMAD R35, R20, UR6, RZ ;  /* 0x0000000614237c24 */ /* 0x000fe4000f8e02ff */
[----:B0-----:R-:W-:Y:S02]  /*2100*/  IMAD R2, R21, UR6, RZ ;  /* 0x0000000615027c24 */ /* 0x001fe4000f8e02ff */
[----:B------:R-:W-:-:S02]  /*2110*/  IMAD R3, R22, UR6, RZ ;  /* 0x0000000616037c24 */ /* 0x000fc4000f8e02ff */
[----:B-1----:R-:W-:Y:S02]  /*2120*/  IMAD R4, R23, UR6, RZ ;  /* 0x0000000617047c24 */ /* 0x002fe4000f8e02ff */
[----:B--2---:R-:W-:Y:S02]  /*2130*/  IMAD R8, R8, UR7, R19 ;  /* 0x0000000708087c24 */ /* 0x004fe4000f8e0213 */
[----:B------:R-:W-:Y:S02]  /*2140*/  IMAD R9, R9, UR7, R0 ;  /* 0x0000000709097c24 */ /* 0x000fe4000f8e0200 */
[----:B---3--:R-:W-:Y:S02]  /*2150*/  IMAD R12, R12, UR7, R33 ;  /* 0x000000070c0c7c24 */ /* 0x008fe4000f8e0221 */
[----:B------:R-:W-:Y:S02]  /*2160*/  IMAD R13, R13, UR7, R18 ;  /* 0x000000070d0d7c24 */ /* 0x000fe4000f8e0212 */
[----:B----4-:R-:W-:-:S02]  /*2170*/  IMAD R14, R14, UR7, R35 ;  /* 0x000000070e0e7c24 */ /* 0x010fc4000f8e0223 */
[----:B------:R-:W-:Y:S02]  /*2180*/  IMAD R15, R15, UR7, R2 ;  /* 0x000000070f0f7c24 */ /* 0x000fe4000f8e0202 */
[----:B-----5:R-:W-:Y:S02]  /*2190*/  IMAD R16, R16, UR7, R3 ;  /* 0x0000000710107c24 */ /* 0x020fe4000f8e0203 */
[----:B------:R-:W-:Y:S01]  /*21a0*/  IMAD R17, R17, UR7, R4 ;  /* 0x0000000711117c24 */ /* 0x000fe2000f8e0204 */
[----:B------:R0:W-:Y:S04]  /*21b0*/  STG.E.64 desc[UR8][R10.64], R8 ;  /* 0x000000080a007986 */ /* 0x0001e8000c101b08 */
[----:B------:R1:W-:Y:S04]  /*21c0*/  STG.E.64 desc[UR8][R6.64], R12 ;  /* 0x0000000c06007986 */ /* 0x0003e8000c101b08 */
[----:B------:R2:W-:Y:S04]  /*21d0*/  STG.E.64 desc[UR8][R10.64+0x20], R14 ;  /* 0x0000200e0a007986 */ /* 0x0005e8000c101b08 */
[----:B------:R-:W-:Y:S04]  /*21e0*/  STG.E.64 desc[UR8][R6.64+0x20], R16 ;  /* 0x0000201006007986 */ /* 0x000fe8000c101b08 */
[----:B------:R-:W3:Y:S04]  /*21f0*/  LDG.E.64 R2, desc[UR8][R10.64+0x100] ;  /* 0x000100080a027981 */ /* 0x000ee8000c1e1b00 */
[----:B------:R-:W4:Y:S04]  /*2200*/  LDG.E.64 R4, desc[UR8][R6.64+0x100] ;  /* 0x0001000806047981 */ /* 0x000f28000c1e1b00 */
[----:B------:R-:W5:Y:S04]  /*2210*/  LDG.E.64 R18, desc[UR8][R10.64+0x120] ;  /* 0x000120080a127981 */ /* 0x000f68000c1e1b00 */
[----:B------:R-:W5:Y:S01]  /*2220*/  LDG.E.64 R20, desc[UR8][R6.64+0x120] ;  /* 0x0001200806147981 */ /* 0x000f62000c1e1b00 */
[----:B------:R-:W-:-:S02]  /*2230*/  IMAD R23, R24, UR6, RZ ;  /* 0x0000000618177c24 */ /* 0x000fc4000f8e02ff */
[----:B------:R-:W-:Y:S02]  /*2240*/  IMAD R0, R25, UR6, RZ ;  /* 0x0000000619007c24 */ /* 0x000fe4000f8e02ff */
[----:B------:R-:W-:Y:S02]  /*2250*/  IMAD R25, R26, UR6, RZ ;  /* 0x000000061a197c24 */ /* 0x000fe4000f8e02ff */
[----:B0-----:R-:W-:Y:S02]  /*2260*/  IMAD R8, R27, UR6, RZ ;  /* 0x000000061b087c24 */ /* 0x001fe4000f8e02ff */
[----:B------:R-:W-:Y:S02]  /*2270*/  IMAD R9, R40, UR6, RZ ;  /* 0x0000000628097c24 */ /* 0x000fe4000f8e02ff */
[----:B-1----:R-:W-:Y:S02]  /*2280*/  IMAD R12, R41, UR6, RZ ;  /* 0x00000006290c7c24 */ /* 0x002fe4000f8e02ff */
[----:B------:R-:W-:-:S02]  /*2290*/  IMAD R13, R42, UR6, RZ ;  /* 0x000000062a0d7c24 */ /* 0x000fc4000f8e02ff */
[----:B--2---:R-:W-:Y:S02]  /*22a0*/  IMAD R14, R43, UR6, RZ ;  /* 0x000000062b0e7c24 */ /* 0x004fe4000f8e02ff */
[----:B---3--:R-:W-:Y:S02]  /*22b0*/  IMAD R2, R2, UR7, R23 ;  /* 0x0000000702027c24 */ /* 0x008fe4000f8e0217 */
[----:B------:R-:W-:Y:S02]  /*22c0*/  IMAD R3, R3, UR7, R0 ;  /* 0x0000000703037c24 */ /* 0x000fe4000f8e0200 */
[----:B----4-:R-:W-:Y:S02]  /*22d0*/  IMAD R4, R4, UR7, R25 ;  /* 0x0000000704047c24 */ /* 0x010fe4000f8e0219 */
[----:B------:R-:W-:Y:S02]  /*22e0*/  IMAD R5, R5, UR7, R8 ;  /* 0x0000000705057c24 */ /* 0x000fe4000f8e0208 */
[----:B-----5:R-:W-:-:S02]  /*22f0*/  IMAD R18, R18, UR7, R9 ;  /* 0x0000000712127c24 */ /* 0x020fc4000f8e0209 */
[----:B------:R-:W-:Y:S02]  /*2300*/  IMAD R19, R19, UR7, R12 ;  /* 0x0000000713137c24 */ /* 0x000fe4000f8e020c */
[----:B------:R-:W-:Y:S02]  /*2310*/  IMAD R20, R20, UR7, R13 ;  /* 0x0000000714147c24 */ /* 0x000fe4000f8e020d */
[----:B------:R-:W-:Y:S01]  /*2320*/  IMAD R21, R21, UR7, R14 ;  /* 0x0000000715157c24 */ /* 0x000fe2000f8e020e */
[----:B------:R-:W-:Y:S04]  /*2330*/  STG.E.64 desc[UR8][R10.64+0x100], R2 ;  /* 0x000100020a007986 */ /* 0x000fe8000c101b08 */
[----:B------:R-:W-:Y:S04]  /*2340*/  STG.E.64 desc[UR8][R6.64+0x100], R4 ;  /* 0x0001000406007986 */ /* 0x000fe8000c101b08 */
[----:B------:R-:W-:Y:S04]  /*2350*/  STG.E.64 desc[UR8][R10.64+0x120], R18 ;  /* 0x000120120a007986 */ /* 0x000fe8000c101b08 */
[----:B------:R-:W-:Y:S01]  /*2360*/  STG.E.64 desc[UR8][R6.64+0x120], R20 ;  /* 0x0001201406007986 */ /* 0x000fe2000c101b08 */
[----:B------:R-:W-:Y:S05]  /*2370*/  EXIT ;  /* 0x000000000000794d */ /* 0x000fea0003800000 */
.L_x_4:
[----:B------:R-:W-:-:S00]  /*2380*/  BRA `(.L_x_4) ;  /* 0xfffffffc00fc7947 */ /* 0x000fc0000383ffff */
[----:B------:R-:W-:-:S00]  /*2390*/  NOP ;  /* 0x0000000000007918 */ /* 0x000fc00000000000 */
        /* <DEDUP_REMOVED lines=14> */
.L_x_5:


//--------------------- .nv.shared.reserved.0     --------------------------
	.section	.nv.shared.reserved.0,"aw",@nobits
	.weak		__nv_reservedSMEM_offset_0_alias
	.size		__nv_reservedSMEM_offset_0_alias, 0, 64
	.other		__nv_reservedSMEM_offset_0_alias,@"STO_CUDA_RESERVED_SHARED STV_DEFAULT"
__nv_reservedSMEM_offset_0_alias:
	.zero		0
	.zero		64


//--------------------- .nv.constant0._Z13i8gemm128x128PKaS0_Piiiiii --------------------------
	.section	.nv.constant0._Z13i8gemm128x128PKaS0_Piiiiii,"a",@progbits
	.sectionflags	@""
	.align	4
.nv.constant0._Z13i8gemm128x128PKaS0_Piiiiii:
	.zero		940


//--------------------- SYMBOLS --------------------------

	.type		.nv.reservedSmem.offset0,@object
	.size		.nv.reservedSmem.offset0,0x4
